	.headerflags	@"EF_CUDA_TEXMODE_UNIFIED EF_CUDA_64BIT_ADDRESS EF_CUDA_ACCELERATORS EF_CUDA_SM90 EF_CUDA_VIRTUAL_SM(EF_CUDA_SM90)"
	.elftype	@"ET_EXEC"


//--------------------- .nv.info                  --------------------------
	.section	.nv.info,"",@"SHT_CUDA_INFO"
	.align	4


	//----- nvinfo : EIATTR_REGCOUNT
	.align		4
        /*0000*/ 	.byte	0x04, 0x2f
        /*0002*/ 	.short	(.L_1 - .L_0)
	.align		4
.L_0:
        /*0004*/ 	.word	index@(triton_poi_fused_max_pool2d_with_indices_57)
        /*0008*/ 	.word	0x000000ad


	//----- nvinfo : EIATTR_MIN_STACK_SIZE
	.align		4
.L_1:
        /*000c*/ 	.byte	0x04, 0x12
        /*000e*/ 	.short	(.L_3 - .L_2)
	.align		4
.L_2:
        /*0010*/ 	.word	index@(triton_poi_fused_max_pool2d_with_indices_57)
        /*0014*/ 	.word	0x00000000


	//----- nvinfo : EIATTR_FRAME_SIZE
	.align		4
.L_3:
        /*0018*/ 	.byte	0x04, 0x11
        /*001a*/ 	.short	(.L_5 - .L_4)
	.align		4
.L_4:
        /*001c*/ 	.word	index@(triton_poi_fused_max_pool2d_with_indices_57)
        /*0020*/ 	.word	0x00000000


	//----- nvinfo : EIATTR_MIN_STACK_SIZE
	.align		4
.L_5:
        /*0024*/ 	.byte	0x04, 0x12
        /*0026*/ 	.short	(.L_7 - .L_6)
	.align		4
.L_6:
        /*0028*/ 	.word	index@(triton_poi_fused_max_pool2d_with_indices_57)
        /*002c*/ 	.word	0x00000000
.L_7:


//--------------------- .nv.info.triton_poi_fused_max_pool2d_with_indices_57 --------------------------
	.section	.nv.info.triton_poi_fused_max_pool2d_with_indices_57,"",@"SHT_CUDA_INFO"
	.sectionflags	@""
	.align	4


	//----- nvinfo : EIATTR_CUDA_API_VERSION
	.align		4
        /*0000*/ 	.byte	0x04, 0x37
        /*0002*/ 	.short	(.L_9 - .L_8)
.L_8:
        /*0004*/ 	.word	0x0000007c


	//----- nvinfo : EIATTR_KPARAM_INFO
	.align		4
.L_9:
        /*0008*/ 	.byte	0x04, 0x17
        /*000a*/ 	.short	(.L_11 - .L_10)
.L_10:
        /*000c*/ 	.word	0x00000000
        /*0010*/ 	.short	0x0004
        /*0012*/ 	.short	0x001c
        /*0014*/ 	.byte	0x00, 0xf0, 0x11, 0x00


	//----- nvinfo : EIATTR_KPARAM_INFO
	.align		4
.L_11:
        /*0018*/ 	.byte	0x04, 0x17
        /*001a*/ 	.short	(.L_13 - .L_12)
.L_12:
        /*001c*/ 	.word	0x00000000
        /*0020*/ 	.short	0x0003
        /*0022*/ 	.short	0x0018
        /*0024*/ 	.byte	0x00, 0xf0, 0x11, 0x00


	//----- nvinfo : EIATTR_KPARAM_INFO
	.align		4
.L_13:
        /*0028*/ 	.byte	0x04, 0x17
        /*002a*/ 	.short	(.L_15 - .L_14)
.L_14:
        /*002c*/ 	.word	0x00000000
        /*0030*/ 	.short	0x0002
        /*0032*/ 	.short	0x0010
        /*0034*/ 	.byte	0x00, 0xf4, 0x21, 0x00


	//----- nvinfo : EIATTR_KPARAM_INFO
	.align		4
.L_15:
        /*0038*/ 	.byte	0x04, 0x17
        /*003a*/ 	.short	(.L_17 - .L_16)
.L_16:
        /*003c*/ 	.word	0x00000000
        /*0040*/ 	.short	0x0001
        /*0042*/ 	.short	0x0008
        /*0044*/ 	.byte	0x00, 0xf4, 0x21, 0x00


	//----- nvinfo : EIATTR_KPARAM_INFO
	.align		4
.L_17:
        /*0048*/ 	.byte	0x04, 0x17
        /*004a*/ 	.short	(.L_19 - .L_18)
.L_18:
        /*004c*/ 	.word	0x00000000
        /*0050*/ 	.short	0x0000
        /*0052*/ 	.short	0x0000
        /*0054*/ 	.byte	0x00, 0xf4, 0x21, 0x00


	//----- nvinfo : EIATTR_SPARSE_MMA_MASK
	.align		4
.L_19:
        /*0058*/ 	.byte	0x03, 0x50
        /*005a*/ 	.short	0x0000


	//----- nvinfo : EIATTR_MAXREG_COUNT
	.align		4
        /*005c*/ 	.byte	0x03, 0x1b
        /*005e*/ 	.short	0x00ff


	//----- nvinfo : EIATTR_EXIT_INSTR_OFFSETS
	.align		4
        /*0060*/ 	.byte	0x04, 0x1c
        /*0062*/ 	.short	(.L_21 - .L_20)


	//   ....[0]....
.L_20:
        /*0064*/ 	.word	0x00005920


	//   ....[1]....
        /*0068*/ 	.word	0x00005940


	//----- nvinfo : EIATTR_REQNTID
	.align		4
.L_21:
        /*006c*/ 	.byte	0x04, 0x10
        /*006e*/ 	.short	(.L_23 - .L_22)
.L_22:
        /*0070*/ 	.word	0x00000100
        /*0074*/ 	.word	0x00000001
        /*0078*/ 	.word	0x00000001


	//----- nvinfo : EIATTR_CBANK_PARAM_SIZE
	.align		4
.L_23:
        /*007c*/ 	.byte	0x03, 0x19
        /*007e*/ 	.short	0x0020


	//----- nvinfo : EIATTR_PARAM_CBANK
	.align		4
        /*0080*/ 	.byte	0x04, 0x0a
        /*0082*/ 	.short	(.L_25 - .L_24)
	.align		4
.L_24:
        /*0084*/ 	.word	index@(.nv.constant0.triton_poi_fused_max_pool2d_with_indices_57)
        /*0088*/ 	.short	0x0210
        /*008a*/ 	.short	0x0020


	//----- nvinfo : EIATTR_SW_WAR
	.align		4
.L_25:
        /*008c*/ 	.byte	0x04, 0x36
        /*008e*/ 	.short	(.L_27 - .L_26)
.L_26:
        /*0090*/ 	.word	0x00000008
.L_27:


//--------------------- .nv.callgraph             --------------------------
	.section	.nv.callgraph,"",@"SHT_CUDA_CALLGRAPH"
	.align	4
	.sectionentsize	8
	.align		4
        /*0000*/ 	.word	0x00000000
	.align		4
        /*0004*/ 	.word	0xffffffff
	.align		4
        /*0008*/ 	.word	0x00000000
	.align		4
        /*000c*/ 	.word	0xfffffffe
	.align		4
        /*0010*/ 	.word	0x00000000
	.align		4
        /*0014*/ 	.word	0xfffffffd
	.align		4
        /*0018*/ 	.word	0x00000000
	.align		4
        /*001c*/ 	.word	0xfffffffc


//--------------------- .text.triton_poi_fused_max_pool2d_with_indices_57 --------------------------
	.section	.text.triton_poi_fused_max_pool2d_with_indices_57,"ax",@progbits
	.sectionflags	@"SHF_BARRIERS=1"
	.align	128
        .global         triton_poi_fused_max_pool2d_with_indices_57
        .type           triton_poi_fused_max_pool2d_with_indices_57,@function
        .size           triton_poi_fused_max_pool2d_with_indices_57,(.L_x_1 - triton_poi_fused_max_pool2d_with_indices_57)
        .other          triton_poi_fused_max_pool2d_with_indices_57,@"STO_CUDA_ENTRY STV_DEFAULT"
triton_poi_fused_max_pool2d_with_indices_57:
.text.triton_poi_fused_max_pool2d_with_indices_57:
[----:B------:R-:W0:Y:S01]  /*0000*/  LDC R1, c[0x0][0x28] ;  /* 0x00000a00ff017b82 */ /* 0x000e220000000800 */
[----:B------:R-:W1:Y:S01]  /*0010*/  S2R R5, SR_TID.X ;  /* 0x0000000000057919 */ /* 0x000e620000002100 */
[----:B------:R-:W-:Y:S02]  /*0020*/  CS2R R20, SRZ ;  /* 0x0000000000147805 */ /* 0x000fe4000001ff00 */
[----:B------:R-:W-:Y:S02]  /*0030*/  CS2R R22, SRZ ;  /* 0x0000000000167805 */ /* 0x000fe4000001ff00 */
[----:B------:R-:W-:Y:S01]  /*0040*/  CS2R R28, SRZ ;  /* 0x00000000001c7805 */ /* 0x000fe2000001ff00 */
[----:B------:R-:W2:Y:S01]  /*0050*/  S2R R6, SR_CTAID.Y ;  /* 0x0000000000067919 */ /* 0x000ea20000002600 */
[----:B------:R-:W-:Y:S01]  /*0060*/  CS2R R30, SRZ ;  /* 0x00000000001e7805 */ /* 0x000fe2000001ff00 */
[----:B------:R-:W-:Y:S01]  /*0070*/  ULDC.64 UR6, c[0x0][0x208] ;  /* 0x0000820000067ab9 */ /* 0x000fe20000000a00 */
[----:B------:R-:W3:Y:S01]  /*0080*/  S2R R4, SR_CTAID.X ;  /* 0x0000000000047919 */ /* 0x000ee20000002500 */
[----:B-1----:R-:W-:Y:S01]  /*0090*/  SHF.R.U32.HI R3, RZ, 0x4, R5 ;  /* 0x00000004ff037819 */ /* 0x002fe20000011605 */
[----:B------:R-:W-:-:S02]  /*00a0*/  IMAD.SHL.U32 R2, R5, 0x10, RZ ;  /* 0x0000001005027824 */ /* 0x000fc400078e00ff */
[----:B--2---:R-:W-:Y:S01]  /*00b0*/  IMAD.SHL.U32 R6, R6, 0x10, RZ ;  /* 0x0000001006067824 */ /* 0x004fe200078e00ff */
[----:B------:R-:W-:Y:S02]  /*00c0*/  SGXT.U32 R3, R3, 0x4 ;  /* 0x000000040303781a */ /* 0x000fe40000000000 */
[----:B------:R-:W-:Y:S02]  /*00d0*/  LOP3.LUT R7, R2, 0xf0, RZ, 0xc0, !PT ;  /* 0x000000f002077812 */ /* 0x000fe400078ec0ff */
[----:B------:R-:W-:Y:S02]  /*00e0*/  LOP3.LUT R0, R6, R3, RZ, 0xfc, !PT ;  /* 0x0000000306007212 */ /* 0x000fe400078efcff */
[----:B------:R-:W1:Y:S01]  /*00f0*/  LDC.64 R2, c[0x0][0x210] ;  /* 0x00008400ff027b82 */ /* 0x000e620000000a00 */
[----:B---3--:R-:W-:Y:S02]  /*0100*/  PRMT R7, R7, 0x6540, R4 ;  /* 0x0000654007077816 */ /* 0x008fe40000000004 */
[----:B------:R-:W-:-:S02]  /*0110*/  LEA.HI R8, R0, R0, RZ, 0x1 ;  /* 0x0000000000087211 */ /* 0x000fc400078f08ff */
[----:B------:R-:W-:Y:S02]  /*0120*/  ISETP.GE.AND P1, PT, R7, 0x260, PT ;  /* 0x000002600700780c */ /* 0x000fe40003f26270 */
[----:B------:R-:W-:Y:S02]  /*0130*/  SHF.R.S32.HI R9, RZ, 0x1, R8 ;  /* 0x00000001ff097819 */ /* 0x000fe40000011408 */
[C---:B------:R-:W-:Y:S02]  /*0140*/  LOP3.LUT R11, R8.reuse, 0xfffffffe, RZ, 0xc0, !PT ;  /* 0xfffffffe080b7812 */ /* 0x040fe400078ec0ff */
[----:B------:R-:W-:Y:S02]  /*0150*/  LEA.HI R10, R8, R9, RZ, 0x1 ;  /* 0x00000009080a7211 */ /* 0x000fe400078f08ff */
[C---:B------:R-:W-:Y:S01]  /*0160*/  ISETP.LT.AND P0, PT, R0.reuse, 0x10, !P1 ;  /* 0x000000100000780c */ /* 0x040fe20004f01270 */
[----:B------:R-:W-:Y:S01]  /*0170*/  IMAD.IADD R12, R0, 0x1, -R11 ;  /* 0x00000001000c7824 */ /* 0x000fe200078e0a0b */
[----:B------:R-:W-:-:S03]  /*0180*/  LOP3.LUT R10, R10, 0xfffffffe, RZ, 0xc0, !PT ;  /* 0xfffffffe0a0a7812 */ /* 0x000fc600078ec0ff */
[C---:B------:R-:W-:Y:S02]  /*0190*/  IMAD R16, R9.reuse, 0x4, R12 ;  /* 0x0000000409107824 */ /* 0x040fe400078e020c */
[----:B------:R-:W-:Y:S02]  /*01a0*/  IMAD.IADD R18, R9, 0x1, -R10 ;  /* 0x0000000109127824 */ /* 0x000fe400078e0a0a */
[----:B------:R-:W-:-:S03]  /*01b0*/  IMAD R16, R16, 0x4c0, RZ ;  /* 0x000004c010107824 */ /* 0x000fc600078e02ff */
[----:B------:R-:W-:Y:S01]  /*01c0*/  LOP3.LUT R8, R18, R12, RZ, 0xfc, !PT ;  /* 0x0000000c12087212 */ /* 0x000fe200078efcff */
[----:B------:R-:W-:Y:S02]  /*01d0*/  VIADD R24, R16, 0x260 ;  /* 0x0000026010187836 */ /* 0x000fe40000000000 */
[C---:B------:R-:W-:Y:S01]  /*01e0*/  IMAD.IADD R9, R7.reuse, 0x1, R16 ;  /* 0x0000000107097824 */ /* 0x040fe200078e0210 */
[----:B------:R-:W-:Y:S01]  /*01f0*/  ISETP.GT.AND P3, PT, R8, -0x1, P0 ;  /* 0xffffffff0800780c */ /* 0x000fe20000764270 */
[----:B------:R-:W-:Y:S02]  /*0200*/  IMAD.IADD R11, R7, 0x1, R24 ;  /* 0x00000001070b7824 */ /* 0x000fe400078e0218 */
[----:B-1----:R-:W-:-:S04]  /*0210*/  IMAD.WIDE R8, R9, 0x4, R2 ;  /* 0x0000000409087825 */ /* 0x002fc800078e0202 */
[----:B------:R-:W-:-:S06]  /*0220*/  IMAD.WIDE R10, R11, 0x4, R2 ;  /* 0x000000040b0a7825 */ /* 0x000fcc00078e0202 */
[----:B------:R1:W2:Y:S04]  /*0230*/  @P3 LDG.E.EL.128 R20, desc[UR6][R8.64] ;  /* 0x0000000608143981 */ /* 0x0002a8000c2e1d00 */
[----:B------:R-:W3:Y:S01]  /*0240*/  @P3 LDG.E.EL.128 R28, desc[UR6][R10.64] ;  /* 0x000000060a1c3981 */ /* 0x000ee2000c2e1d00 */
[----:B------:R-:W-:Y:S01]  /*0250*/  LEA R17, R12, 0x2, 0x1 ;  /* 0x000000020c117811 */ /* 0x000fe200078e08ff */
[----:B------:R-:W-:-:S04]  /*0260*/  VIADD R26, R16, 0x4c0 ;  /* 0x000004c0101a7836 */ /* 0x000fc80000000000 */
[----:B-1----:R-:W-:Y:S01]  /*0270*/  IMAD.IADD R9, R7, 0x1, R26 ;  /* 0x0000000107097824 */ /* 0x002fe200078e021a */
[----:B--2---:R-:W-:Y:S02]  /*0280*/  SEL R13, R20, 0xff800000, P3 ;  /* 0xff800000140d7807 */ /* 0x004fe40001800000 */
[----:B------:R-:W-:Y:S02]  /*0290*/  SEL R14, R21, 0xff800000, P3 ;  /* 0xff800000150e7807 */ /* 0x000fe40001800000 */
[----:B------:R-:W-:Y:S02]  /*02a0*/  CS2R R20, SRZ ;  /* 0x0000000000147805 */ /* 0x000fe4000001ff00 */
[----:B---3--:R-:W-:Y:S02]  /*02b0*/  SEL R28, R28, 0xff800000, P3 ;  /* 0xff8000001c1c7807 */ /* 0x008fe40001800000 */
[----:B------:R-:W-:Y:S02]  /*02c0*/  SEL R29, R29, 0xff800000, P3 ;  /* 0xff8000001d1d7807 */ /* 0x000fe40001800000 */
[----:B------:R-:W-:-:S02]  /*02d0*/  FSETP.GT.AND P6, PT, R28, R13, PT ;  /* 0x0000000d1c00720b */ /* 0x000fc40003fc4000 */
[----:B------:R-:W-:Y:S02]  /*02e0*/  FSETP.GT.AND P5, PT, R29, R14, PT ;  /* 0x0000000e1d00720b */ /* 0x000fe40003fa4000 */
[----:B------:R-:W-:Y:S02]  /*02f0*/  SEL R15, R22, 0xff800000, P3 ;  /* 0xff800000160f7807 */ /* 0x000fe40001800000 */
[----:B------:R-:W-:Y:S02]  /*0300*/  SEL R30, R30, 0xff800000, P3 ;  /* 0xff8000001e1e7807 */ /* 0x000fe40001800000 */
[----:B------:R-:W-:Y:S02]  /*0310*/  FSETP.NAN.AND P2, PT, R28, R28, PT ;  /* 0x0000001c1c00720b */ /* 0x000fe40003f48000 */
[----:B------:R-:W-:Y:S02]  /*0320*/  FSETP.GT.AND P4, PT, R30, R15, PT ;  /* 0x0000000f1e00720b */ /* 0x000fe40003f84000 */
[----:B------:R-:W-:-:S02]  /*0330*/  SEL R8, R23, 0xff800000, P3 ;  /* 0xff80000017087807 */ /* 0x000fc40001800000 */
[----:B------:R-:W-:Y:S02]  /*0340*/  CS2R R22, SRZ ;  /* 0x0000000000167805 */ /* 0x000fe4000001ff00 */
[----:B------:R-:W-:Y:S02]  /*0350*/  @!P6 SEL R28, R28, R13, P2 ;  /* 0x0000000d1c1ce207 */ /* 0x000fe40001000000 */
[----:B------:R-:W-:Y:S02]  /*0360*/  FSETP.NAN.AND P2, PT, R29, R29, PT ;  /* 0x0000001d1d00720b */ /* 0x000fe40003f48000 */
[----:B------:R-:W-:Y:S02]  /*0370*/  SEL R31, R31, 0xff800000, P3 ;  /* 0xff8000001f1f7807 */ /* 0x000fe40001800000 */
[----:B------:R-:W-:Y:S02]  /*0380*/  @!P5 SEL R29, R29, R14, P2 ;  /* 0x0000000e1d1dd207 */ /* 0x000fe40001000000 */
[----:B------:R-:W-:-:S02]  /*0390*/  FSETP.NAN.AND P2, PT, R30, R30, PT ;  /* 0x0000001e1e00720b */ /* 0x000fc40003f48000 */
[----:B------:R-:W-:Y:S02]  /*03a0*/  P2R R58, PR, RZ, 0x10 ;  /* 0x00000010ff3a7803 */ /* 0x000fe40000000000 */
[----:B------:R-:W-:Y:S02]  /*03b0*/  @!P4 SEL R30, R30, R15, P2 ;  /* 0x0000000f1e1ec207 */ /* 0x000fe40001000000 */
[C---:B------:R-:W-:Y:S02]  /*03c0*/  FSETP.GT.AND P4, PT, R31.reuse, R8, PT ;  /* 0x000000081f00720b */ /* 0x040fe40003f84000 */
[----:B------:R-:W-:Y:S01]  /*03d0*/  FSETP.NAN.AND P2, PT, R31, R31, PT ;  /* 0x0000001f1f00720b */ /* 0x000fe20003f48000 */
[C---:B------:R-:W-:Y:S01]  /*03e0*/  VIADD R34, R16.reuse, 0x980 ;  /* 0x0000098010227836 */ /* 0x040fe20000000000 */
[----:B------:R-:W-:Y:S02]  /*03f0*/  P2R R59, PR, RZ, 0x20 ;  /* 0x00000020ff3b7803 */ /* 0x000fe40000000000 */
[----:B------:R-:W-:Y:S01]  /*0400*/  P2R R61, PR, RZ, 0x10 ;  /* 0x00000010ff3d7803 */ /* 0x000fe20000000000 */
[C---:B------:R-:W-:Y:S01]  /*0410*/  VIADD R36, R16.reuse, 0xbe0 ;  /* 0x00000be010247836 */ /* 0x040fe20000000000 */
[----:B------:R-:W-:Y:S01]  /*0420*/  CS2R R40, SRZ ;  /* 0x0000000000287805 */ /* 0x000fe2000001ff00 */
[----:B------:R-:W-:Y:S01]  /*0430*/  VIADD R32, R16, 0x1300 ;  /* 0x0000130010207836 */ /* 0x000fe20000000000 */
[----:B------:R-:W-:-:S02]  /*0440*/  CS2R R42, SRZ ;  /* 0x00000000002a7805 */ /* 0x000fc4000001ff00 */
[----:B------:R-:W-:Y:S02]  /*0450*/  LOP3.LUT R19, R7, 0x4, RZ, 0xfc, !PT ;  /* 0x0000000407137812 */ /* 0x000fe400078efcff */
[----:B------:R-:W-:Y:S01]  /*0460*/  @!P4 SEL R31, R31, R8, P2 ;  /* 0x000000081f1fc207 */ /* 0x000fe20001000000 */
[----:B------:R-:W-:Y:S01]  /*0470*/  IMAD.WIDE R8, R9, 0x4, R2 ;  /* 0x0000000409087825 */ /* 0x000fe200078e0202 */
[----:B------:R-:W-:Y:S02]  /*0480*/  ISETP.GE.U32.AND P2, PT, R17, 0x4, PT ;  /* 0x000000041100780c */ /* 0x000fe40003f46070 */
[----:B------:R-:W-:Y:S02]  /*0490*/  P2R R60, PR, RZ, 0x40 ;  /* 0x00000040ff3c7803 */ /* 0x000fe40000000000 */
[----:B------:R-:W-:-:S04]  /*04a0*/  ISETP.GT.AND P2, PT, R18, -0x1, !P2 ;  /* 0xffffffff1200780c */ /* 0x000fc80005744270 */
[----:B------:R-:W-:-:S04]  /*04b0*/  ISETP.LT.AND P2, PT, R7, 0x260, P2 ;  /* 0x000002600700780c */ /* 0x000fc80001741270 */
[----:B------:R-:W-:-:S13]  /*04c0*/  ISETP.LT.AND P2, PT, R0, 0x10, P2 ;  /* 0x000000100000780c */ /* 0x000fda0001741270 */
[----:B------:R1:W2:Y:S02]  /*04d0*/  @P2 LDG.E.EL.128 R20, desc[UR6][R8.64] ;  /* 0x0000000608142981 */ /* 0x0002a4000c2e1d00 */
[----:B-1----:R-:W-:-:S04]  /*04e0*/  IMAD.IADD R9, R7, 0x1, R34 ;  /* 0x0000000107097824 */ /* 0x002fc800078e0222 */
[----:B------:R-:W-:Y:S01]  /*04f0*/  IMAD.WIDE R8, R9, 0x4, R2 ;  /* 0x0000000409087825 */ /* 0x000fe200078e0202 */
[----:B--2---:R-:W-:Y:S02]  /*0500*/  SEL R14, R23, 0xff800000, P2 ;  /* 0xff800000170e7807 */ /* 0x004fe40001000000 */
[----:B------:R-:W-:Y:S02]  /*0510*/  SEL R13, R22, 0xff800000, P2 ;  /* 0xff800000160d7807 */ /* 0x000fe40001000000 */
[----:B------:R-:W-:Y:S02]  /*0520*/  CS2R R22, SRZ ;  /* 0x0000000000167805 */ /* 0x000fe4000001ff00 */
[----:B------:R-:W-:Y:S02]  /*0530*/  SEL R10, R21, 0xff800000, P2 ;  /* 0xff800000150a7807 */ /* 0x000fe40001000000 */
[----:B------:R-:W-:Y:S02]  /*0540*/  SEL R11, R20, 0xff800000, P2 ;  /* 0xff800000140b7807 */ /* 0x000fe40001000000 */
[----:B------:R-:W-:-:S02]  /*0550*/  CS2R R20, SRZ ;  /* 0x0000000000147805 */ /* 0x000fc4000001ff00 */
[-C--:B------:R-:W-:Y:S02]  /*0560*/  FSETP.GEU.AND P5, PT, R31, R14.reuse, PT ;  /* 0x0000000e1f00720b */ /* 0x080fe40003fae000 */
[C---:B------:R-:W-:Y:S02]  /*0570*/  FSETP.NAN.AND P4, PT, R14.reuse, R14, PT ;  /* 0x0000000e0e00720b */ /* 0x040fe40003f88000 */
[----:B------:R-:W-:Y:S01]  /*0580*/  P2R R66, PR, RZ, 0x20 ;  /* 0x00000020ff427803 */ /* 0x000fe20000000000 */
[----:B------:R1:W2:Y:S08]  /*0590*/  @P3 LDG.E.EL.128 R20, desc[UR6][R8.64] ;  /* 0x0000000608143981 */ /* 0x0002b0000c2e1d00 */
[----:B------:R-:W-:-:S02]  /*05a0*/  @P5 SEL R14, R14, R31, P4 ;  /* 0x0000001f0e0e5207 */ /* 0x000fc40002000000 */
[-C--:B------:R-:W-:Y:S02]  /*05b0*/  FSETP.GEU.AND P5, PT, R30, R13.reuse, PT ;  /* 0x0000000d1e00720b */ /* 0x080fe40003fae000 */
[----:B------:R-:W-:Y:S02]  /*05c0*/  FSETP.NAN.AND P4, PT, R13, R13, PT ;  /* 0x0000000d0d00720b */ /* 0x000fe40003f88000 */
[----:B------:R-:W-:-:S09]  /*05d0*/  P2R R69, PR, RZ, 0x20 ;  /* 0x00000020ff457803 */ /* 0x000fd20000000000 */
[----:B------:R-:W-:Y:S02]  /*05e0*/  @P5 SEL R13, R13, R30, P4 ;  /* 0x0000001e0d0d5207 */ /* 0x000fe40002000000 */
[-C--:B------:R-:W-:Y:S02]  /*05f0*/  FSETP.GEU.AND P5, PT, R29, R10.reuse, PT ;  /* 0x0000000a1d00720b */ /* 0x080fe40003fae000 */
[----:B------:R-:W-:Y:S02]  /*0600*/  FSETP.NAN.AND P4, PT, R10, R10, PT ;  /* 0x0000000a0a00720b */ /* 0x000fe40003f88000 */
[----:B------:R-:W-:-:S09]  /*0610*/  P2R R68, PR, RZ, 0x20 ;  /* 0x00000020ff447803 */ /* 0x000fd20000000000 */
[----:B------:R-:W-:Y:S02]  /*0620*/  @P5 SEL R10, R10, R29, P4 ;  /* 0x0000001d0a0a5207 */ /* 0x000fe40002000000 */
[-C--:B------:R-:W-:Y:S02]  /*0630*/  FSETP.GEU.AND P5, PT, R28, R11.reuse, PT ;  /* 0x0000000b1c00720b */ /* 0x080fe40003fae000 */
[----:B------:R-:W-:Y:S01]  /*0640*/  FSETP.NAN.AND P4, PT, R11, R11, PT ;  /* 0x0000000b0b00720b */ /* 0x000fe20003f88000 */
[----:B-1----:R-:W-:Y:S01]  /*0650*/  IMAD.IADD R9, R7, 0x1, R36 ;  /* 0x0000000107097824 */ /* 0x002fe200078e0224 */
[----:B------:R-:W-:Y:S02]  /*0660*/  CS2R R30, SRZ ;  /* 0x00000000001e7805 */ /* 0x000fe4000001ff00 */
[----:B------:R-:W-:Y:S01]  /*0670*/  P2R R67, PR, RZ, 0x20 ;  /* 0x00000020ff437803 */ /* 0x000fe20000000000 */
[----:B------:R-:W-:-:S06]  /*0680*/  IMAD.WIDE R8, R9, 0x4, R2 ;  /* 0x0000000409087825 */ /* 0x000fcc00078e0202 */
[----:B------:R-:W-:Y:S02]  /*0690*/  @P5 SEL R11, R11, R28, P4 ;  /* 0x0000001c0b0b5207 */ /* 0x000fe40002000000 */
[----:B------:R-:W-:-:S06]  /*06a0*/  CS2R R28, SRZ ;  /* 0x00000000001c7805 */ /* 0x000fcc000001ff00 */
[----:B------:R-:W3:Y:S01]  /*06b0*/  @P3 LDG.E.EL.128 R28, desc[UR6][R8.64] ;  /* 0x00000006081c3981 */ /* 0x000ee2000c2e1d00 */
[----:B--2---:R-:W-:-:S04]  /*06c0*/  SEL R20, R20, 0xff800000, P3 ;  /* 0xff80000014147807 */ /* 0x004fc80001800000 */
[-C--:B------:R-:W-:Y:S02]  /*06d0*/  FSETP.GEU.AND P5, PT, R11, R20.reuse, PT ;  /* 0x000000140b00720b */ /* 0x080fe40003fae000 */
[----:B------:R-:W-:Y:S02]  /*06e0*/  FSETP.NAN.AND P4, PT, R20, R20, PT ;  /* 0x000000141400720b */ /* 0x000fe40003f88000 */
[----:B------:R-:W-:Y:S02]  /*06f0*/  SEL R21, R21, 0xff800000, P3 ;  /* 0xff80000015157807 */ /* 0x000fe40001800000 */
[----:B------:R-:W-:-:S07]  /*0700*/  P2R R47, PR, RZ, 0x20 ;  /* 0x00000020ff2f7803 */ /* 0x000fce0000000000 */
[----:B------:R-:W-:Y:S02]  /*0710*/  @P5 SEL R20, R20, R11, P4 ;  /* 0x0000000b14145207 */ /* 0x000fe40002000000 */
        /* <DEDUP_REMOVED lines=12> */
[----:B------:R-:W-:-:S09]  /*07e0*/  P2R R46, PR, RZ, 0x20 ;  /* 0x00000020ff2e7803 */ /* 0x000fd20000000000 */
[----:B------:R-:W-:Y:S02]  /*07f0*/  @P5 SEL R23, R23, R14, P4 ;  /* 0x0000000e17175207 */ /* 0x000fe40002000000 */
[----:B---3--:R-:W-:-:S04]  /*0800*/  SEL R14, R31, 0xff800000, P3 ;  /* 0xff8000001f0e7807 */ /* 0x008fc80001800000 */
        /* <DEDUP_REMOVED lines=15> */
[-C--:B------:R-:W-:Y:S01]  /*0900*/  FSETP.GEU.AND P5, PT, R20, R11.reuse, PT ;  /* 0x0000000b1400720b */ /* 0x080fe20003fae000 */
[----:B------:R-:W-:Y:S01]  /*0910*/  VIADD R28, R16, 0xe40 ;  /* 0x00000e40101c7836 */ /* 0x000fe20000000000 */
[----:B------:R-:W-:-:S03]  /*0920*/  FSETP.NAN.AND P4, PT, R11, R11, PT ;  /* 0x0000000b0b00720b */ /* 0x000fc60003f88000 */
[----:B------:R-:W-:Y:S01]  /*0930*/  IMAD.IADD R9, R7, 0x1, R28 ;  /* 0x0000000107097824 */ /* 0x000fe200078e021c */
[----:B------:R-:W-:-:S03]  /*0940*/  CS2R R22, SRZ ;  /* 0x0000000000167805 */ /* 0x000fc6000001ff00 */
[----:B------:R-:W-:-:S04]  /*0950*/  IMAD.WIDE R8, R9, 0x4, R2 ;  /* 0x0000000409087825 */ /* 0x000fc800078e0202 */
[----:B------:R-:W-:Y:S02]  /*0960*/  @P5 SEL R11, R11, R20, P4 ;  /* 0x000000140b0b5207 */ /* 0x000fe40002000000 */
[----:B------:R-:W-:-:S06]  /*0970*/  CS2R R20, SRZ ;  /* 0x0000000000147805 */ /* 0x000fcc000001ff00 */
[----:B------:R1:W2:Y:S01]  /*0980*/  @P2 LDG.E.EL.128 R20, desc[UR6][R8.64] ;  /* 0x0000000608142981 */ /* 0x0002a2000c2e1d00 */
[----:B------:R-:W-:Y:S02]  /*0990*/  P2R R53, PR, RZ, 0x20 ;  /* 0x00000020ff357803 */ /* 0x000fe40000000000 */
[----:B------:R-:W-:Y:S02]  /*09a0*/  LEA R18, R18, 0x2, 0x1 ;  /* 0x0000000212127811 */ /* 0x000fe400078e08ff */
[----:B-1----:R-:W-:Y:S02]  /*09b0*/  SEL R9, RZ, 0x1, P1 ;  /* 0x00000001ff097807 */ /* 0x002fe40000800000 */
[----:B------:R-:W-:Y:S01]  /*09c0*/  ISETP.GT.AND P1, PT, R12, -0x1, PT ;  /* 0xffffffff0c00780c */ /* 0x000fe20003f24270 */
[----:B------:R-:W-:Y:S01]  /*09d0*/  VIADD R30, R16, 0x1560 ;  /* 0x00001560101e7836 */ /* 0x000fe20000000000 */
        /* <DEDUP_REMOVED lines=17> */
[----:B------:R-:W-:-:S11]  /*0af0*/  FSETP.NAN.AND P4, PT, R23, R23, PT ;  /* 0x000000171700720b */ /* 0x000fd60003f88000 */
[----:B------:R-:W-:Y:S02]  /*0b00*/  @P5 SEL R23, R23, R14, P4 ;  /* 0x0000000e17175207 */ /* 0x000fe40002000000 */
[----:B------:R-:W-:-:S04]  /*0b10*/  ISETP.GE.AND P4, PT, R0, 0x10, PT ;  /* 0x000000100000780c */ /* 0x000fc80003f86270 */
[----:B------:R-:W-:Y:S02]  /*0b20*/  SEL R8, RZ, 0x1fffe, P4 ;  /* 0x0001fffeff087807 */ /* 0x000fe40002000000 */
[----:B------:R-:W-:Y:S02]  /*0b30*/  SEL R10, RZ, 0x7fff8, !P1 ;  /* 0x0007fff8ff0a7807 */ /* 0x000fe40004800000 */
[----:B------:R-:W-:Y:S01]  /*0b40*/  ISETP.GE.U32.AND P1, PT, R18, 0x4, PT ;  /* 0x000000041200780c */ /* 0x000fe20003f26070 */
[----:B------:R-:W-:-:S03]  /*0b50*/  IMAD.IADD R8, R8, 0x1, R9 ;  /* 0x0000000108087824 */ /* 0x000fc600078e0209 */
[----:B------:R-:W-:Y:S02]  /*0b60*/  SEL R11, RZ, 0x4, P1 ;  /* 0x00000004ff0b7807 */ /* 0x000fe40000800000 */
[----:B------:R-:W-:-:S04]  /*0b70*/  LOP3.LUT R8, R8, 0x3, RZ, 0xc0, !PT ;  /* 0x0000000308087812 */ /* 0x000fc800078ec0ff */
[----:B------:R-:W-:-:S04]  /*0b80*/  IADD3 R8, R8, R10, R11 ;  /* 0x0000000a08087210 */ /* 0x000fc80007ffe00b */
[----:B------:R-:W-:-:S04]  /*0b90*/  LOP3.LUT R10, R8, 0xf, RZ, 0xc0, !PT ;  /* 0x0000000f080a7812 */ /* 0x000fc800078ec0ff */
[----:B------:R-:W-:Y:S01]  /*0ba0*/  ISETP.NE.AND P1, PT, R10, 0xf, PT ;  /* 0x0000000f0a00780c */ /* 0x000fe20003f25270 */
[----:B------:R-:W-:Y:S01]  /*0bb0*/  IMAD.IADD R9, R7, 0x1, R32 ;  /* 0x0000000107097824 */ /* 0x000fe200078e0220 */
[----:B------:R-:W-:Y:S02]  /*0bc0*/  CS2R R12, SRZ ;  /* 0x00000000000c7805 */ /* 0x000fe4000001ff00 */
[----:B------:R-:W-:Y:S01]  /*0bd0*/  CS2R R14, SRZ ;  /* 0x00000000000e7805 */ /* 0x000fe2000001ff00 */
[----:B------:R-:W-:-:S08]  /*0be0*/  IMAD.WIDE R8, R9, 0x4, R2 ;  /* 0x0000000409087825 */ /* 0x000fd000078e0202 */
[----:B------:R1:W2:Y:S02]  /*0bf0*/  @!P1 LDG.E.EL.128 R12, desc[UR6][R8.64] ;  /* 0x00000006080c9981 */ /* 0x0002a4000c2e1d00 */
[----:B-1----:R-:W-:-:S04]  /*0c00*/  IMAD.IADD R9, R7, 0x1, R30 ;  /* 0x0000000107097824 */ /* 0x002fc800078e021e */
[----:B------:R-:W-:-:S05]  /*0c10*/  IMAD.WIDE R8, R9, 0x4, R2 ;  /* 0x0000000409087825 */ /* 0x000fca00078e0202 */
[----:B------:R1:W3:Y:S01]  /*0c20*/  @!P1 LDG.E.EL.128 R40, desc[UR6][R8.64] ;  /* 0x0000000608289981 */ /* 0x0002e2000c2e1d00 */
[----:B------:R-:W-:Y:S01]  /*0c30*/  P2R R57, PR, RZ, 0x20 ;  /* 0x00000020ff397803 */ /* 0x000fe20000000000 */
[----:B------:R-:W-:Y:S01]  /*0c40*/  IMAD.IADD R39, R19, 0x1, R16 ;  /* 0x0000000113277824 */ /* 0x000fe200078e0210 */
[----:B------:R-:W-:-:S03]  /*0c50*/  CS2R R10, SRZ ;  /* 0x00000000000a7805 */ /* 0x000fc6000001ff00 */
[----:B------:R-:W-:Y:S01]  /*0c60*/  IMAD.WIDE R38, R39, 0x4, R2 ;  /* 0x0000000427267825 */ /* 0x000fe200078e0202 */
[----:B-1----:R-:W-:-:S06]  /*0c70*/  CS2R R8, SRZ ;  /* 0x0000000000087805 */ /* 0x002fcc000001ff00 */
[----:B------:R-:W4:Y:S01]  /*0c80*/  @P3 LDG.E.EL.128 R8, desc[UR6][R38.64] ;  /* 0x0000000626083981 */ /* 0x000f22000c2e1d00 */
[----:B--2---:R-:W-:-:S04]  /*0c90*/  SEL R15, R15, 0xff800000, !P1 ;  /* 0xff8000000f0f7807 */ /* 0x004fc80004800000 */
[-C--:B------:R-:W-:Y:S02]  /*0ca0*/  FSETP.GEU.AND P5, PT, R23, R15.reuse, PT ;  /* 0x0000000f1700720b */ /* 0x080fe40003fae000 */
[----:B------:R-:W-:Y:S02]  /*0cb0*/  FSETP.NAN.AND P4, PT, R15, R15, PT ;  /* 0x0000000f0f00720b */ /* 0x000fe40003f88000 */
[----:B------:R-:W-:Y:S02]  /*0cc0*/  SEL R14, R14, 0xff800000, !P1 ;  /* 0xff8000000e0e7807 */ /* 0x000fe40004800000 */
[----:B------:R-:W-:-:S07]  /*0cd0*/  P2R R65, PR, RZ, 0x20 ;  /* 0x00000020ff417803 */ /* 0x000fce0000000000 */
[----:B------:R-:W-:Y:S02]  /*0ce0*/  @P5 SEL R15, R15, R23, P4 ;  /* 0x000000170f0f5207 */ /* 0x000fe40002000000 */
        /* <DEDUP_REMOVED lines=12> */
[----:B---3--:R-:W-:Y:S02]  /*0db0*/  SEL R23, R40, 0xff800000, !P1 ;  /* 0xff80000028177807 */ /* 0x008fe40004800000 */
[----:B------:R-:W-:-:S07]  /*0dc0*/  P2R R62, PR, RZ, 0x20 ;  /* 0x00000020ff3e7803 */ /* 0x000fce0000000000 */
[----:B------:R-:W-:-:S04]  /*0dd0*/  @P5 SEL R12, R12, R20, P4 ;  /* 0x000000140c0c5207 */ /* 0x000fc80002000000 */
        /* <DEDUP_REMOVED lines=16> */
[----:B------:R-:W-:Y:S01]  /*0ee0*/  FSETP.NAN.AND P4, PT, R20, R20, PT ;  /* 0x000000141400720b */ /* 0x000fe20003f88000 */
[----:B------:R-:W-:Y:S01]  /*0ef0*/  IMAD.IADD R41, R19, 0x1, R24 ;  /* 0x0000000113297824 */ /* 0x000fe200078e0218 */
[----:B------:R-:W-:-:S03]  /*0f00*/  CS2R R12, SRZ ;  /* 0x00000000000c7805 */ /* 0x000fc6000001ff00 */
[----:B------:R-:W-:-:S06]  /*0f10*/  IMAD.WIDE R40, R41, 0x4, R2 ;  /* 0x0000000429287825 */ /* 0x000fcc00078e0202 */
[----:B------:R-:W-:Y:S02]  /*0f20*/  @P5 SEL R20, R20, R15, P4 ;  /* 0x0000000f14145207 */ /* 0x000fe40002000000 */
[----:B------:R-:W-:-:S06]  /*0f30*/  CS2R R14, SRZ ;  /* 0x00000000000e7805 */ /* 0x000fcc000001ff00 */
[----:B------:R-:W2:Y:S01]  /*0f40*/  @P3 LDG.E.EL.128 R12, desc[UR6][R40.64] ;  /* 0x00000006280c3981 */ /* 0x000ea2000c2e1d00 */
[----:B----4-:R-:W-:Y:S02]  /*0f50*/  SEL R8, R8, 0xff800000, P3 ;  /* 0xff80000008087807 */ /* 0x010fe40001800000 */
[----:B------:R-:W-:Y:S02]  /*0f60*/  P2R R70, PR, RZ, 0x20 ;  /* 0x00000020ff467803 */ /* 0x000fe40000000000 */
[----:B--2---:R-:W-:-:S04]  /*0f70*/  SEL R25, R12, 0xff800000, P3 ;  /* 0xff8000000c197807 */ /* 0x004fc80001800000 */
[C---:B------:R-:W-:Y:S02]  /*0f80*/  FSETP.GT.AND P5, PT, R25.reuse, R8, PT ;  /* 0x000000081900720b */ /* 0x040fe40003fa4000 */
[----:B------:R-:W-:Y:S02]  /*0f90*/  FSETP.NAN.AND P4, PT, R25, R25, PT ;  /* 0x000000191900720b */ /* 0x000fe40003f88000 */
[----:B------:R-:W-:Y:S02]  /*0fa0*/  SEL R27, R13, 0xff800000, P3 ;  /* 0xff8000000d1b7807 */ /* 0x000fe40001800000 */
[----:B------:R-:W-:-:S07]  /*0fb0*/  P2R R74, PR, RZ, 0x20 ;  /* 0x00000020ff4a7803 */ /* 0x000fce0000000000 */
[----:B------:R-:W-:Y:S02]  /*0fc0*/  @!P5 SEL R25, R25, R8, P4 ;  /* 0x000000081919d207 */ /* 0x000fe40002000000 */
[----:B------:R-:W-:-:S04]  /*0fd0*/  SEL R8, R9, 0xff800000, P3 ;  /* 0xff80000009087807 */ /* 0x000fc80001800000 */
[C---:B------:R-:W-:Y:S02]  /*0fe0*/  FSETP.GT.AND P5, PT, R27.reuse, R8, PT ;  /* 0x000000081b00720b */ /* 0x040fe40003fa4000 */
[----:B------:R-:W-:Y:S02]  /*0ff0*/  FSETP.NAN.AND P4, PT, R27, R27, PT ;  /* 0x0000001b1b00720b */ /* 0x000fe40003f88000 */
[----:B------:R-:W-:Y:S02]  /*1000*/  SEL R9, R10, 0xff800000, P3 ;  /* 0xff8000000a097807 */ /* 0x000fe40001800000 */
[----:B------:R-:W-:Y:S02]  /*1010*/  SEL R14, R14, 0xff800000, P3 ;  /* 0xff8000000e0e7807 */ /* 0x000fe40001800000 */
[----:B------:R-:W-:-:S05]  /*1020*/  P2R R75, PR, RZ, 0x20 ;  /* 0x00000020ff4b7803 */ /* 0x000fca0000000000 */
[----:B------:R-:W-:Y:S02]  /*1030*/  @!P5 SEL R27, R27, R8, P4 ;  /* 0x000000081b1bd207 */ /* 0x000fe40002000000 */
[C---:B------:R-:W-:Y:S02]  /*1040*/  FSETP.GT.AND P5, PT, R14.reuse, R9, PT ;  /* 0x000000090e00720b */ /* 0x040fe40003fa4000 */
[----:B------:R-:W-:Y:S02]  /*1050*/  FSETP.NAN.AND P4, PT, R14, R14, PT ;  /* 0x0000000e0e00720b */ /* 0x000fe40003f88000 */
[----:B------:R-:W-:Y:S02]  /*1060*/  SEL R8, R11, 0xff800000, P3 ;  /* 0xff8000000b087807 */ /* 0x000fe40001800000 */
[----:B------:R-:W-:Y:S02]  /*1070*/  SEL R15, R15, 0xff800000, P3 ;  /* 0xff8000000f0f7807 */ /* 0x000fe40001800000 */
[----:B------:R-:W-:-:S05]  /*1080*/  P2R R77, PR, RZ, 0x20 ;  /* 0x00000020ff4d7803 */ /* 0x000fca0000000000 */
[----:B------:R-:W-:Y:S02]  /*1090*/  @!P5 SEL R14, R14, R9, P4 ;  /* 0x000000090e0ed207 */ /* 0x000fe40002000000 */
[C---:B------:R-:W-:Y:S02]  /*10a0*/  FSETP.GT.AND P5, PT, R15.reuse, R8, PT ;  /* 0x000000080f00720b */ /* 0x040fe40003fa4000 */
[----:B------:R-:W-:Y:S01]  /*10b0*/  FSETP.NAN.AND P4, PT, R15, R15, PT ;  /* 0x0000000f0f00720b */ /* 0x000fe20003f88000 */
[----:B------:R-:W-:Y:S01]  /*10c0*/  IMAD.IADD R13, R19, 0x1, R26 ;  /* 0x00000001130d7824 */ /* 0x000fe200078e021a */
[----:B------:R-:W-:-:S03]  /*10d0*/  CS2R R10, SRZ ;  /* 0x00000000000a7805 */ /* 0x000fc6000001ff00 */
[----:B------:R-:W-:-:S06]  /*10e0*/  IMAD.WIDE R12, R13, 0x4, R2 ;  /* 0x000000040d0c7825 */ /* 0x000fcc00078e0202 */
[----:B------:R-:W-:Y:S02]  /*10f0*/  @!P5 SEL R15, R15, R8, P4 ;  /* 0x000000080f0fd207 */ /* 0x000fe40002000000 */
[----:B------:R-:W-:-:S06]  /*1100*/  CS2R R8, SRZ ;  /* 0x0000000000087805 */ /* 0x000fcc000001ff00 */
[----:B------:R1:W2:Y:S01]  /*1110*/  @P2 LDG.E.EL.128 R8, desc[UR6][R12.64] ;  /* 0x000000060c082981 */ /* 0x0002a2000c2e1d00 */
[----:B------:R-:W-:Y:S01]  /*1120*/  P2R R79, PR, RZ, 0x20 ;  /* 0x00000020ff4f7803 */ /* 0x000fe20000000000 */
[----:B-1----:R-:W-:-:S04]  /*1130*/  IMAD.IADD R13, R19, 0x1, R34 ;  /* 0x00000001130d7824 */ /* 0x002fc800078e0222 */
[----:B------:R-:W-:Y:S01]  /*1140*/  IMAD.WIDE R12, R13, 0x4, R2 ;  /* 0x000000040d0c7825 */ /* 0x000fe200078e0202 */
[----:B--2---:R-:W-:-:S04]  /*1150*/  SEL R40, R11, 0xff800000, P2 ;  /* 0xff8000000b287807 */ /* 0x004fc80001000000 */
[-C--:B------:R-:W-:Y:S02]  /*1160*/  FSETP.GEU.AND P5, PT, R15, R40.reuse, PT ;  /* 0x000000280f00720b */ /* 0x080fe40003fae000 */
[----:B------:R-:W-:Y:S02]  /*1170*/  FSETP.NAN.AND P4, PT, R40, R40, PT ;  /* 0x000000282800720b */ /* 0x000fe40003f88000 */
[----:B------:R-:W-:-:S09]  /*1180*/  P2R R81, PR, RZ, 0x20 ;  /* 0x00000020ff517803 */ /* 0x000fd20000000000 */
[----:B------:R-:W-:Y:S02]  /*1190*/  @P5 SEL R40, R40, R15, P4 ;  /* 0x0000000f28285207 */ /* 0x000fe40002000000 */
[----:B------:R-:W-:-:S04]  /*11a0*/  SEL R15, R10, 0xff800000, P2 ;  /* 0xff8000000a0f7807 */ /* 0x000fc80001000000 */
[-C--:B------:R-:W-:Y:S02]  /*11b0*/  FSETP.GEU.AND P5, PT, R14, R15.reuse, PT ;  /* 0x0000000f0e00720b */ /* 0x080fe40003fae000 */
[----:B------:R-:W-:Y:S02]  /*11c0*/  FSETP.NAN.AND P4, PT, R15, R15, PT ;  /* 0x0000000f0f00720b */ /* 0x000fe40003f88000 */
[----:B------:R-:W-:Y:S02]  /*11d0*/  CS2R R10, SRZ ;  /* 0x00000000000a7805 */ /* 0x000fe4000001ff00 */
[----:B------:R-:W-:-:S07]  /*11e0*/  SEL R38, R9, 0xff800000, P2 ;  /* 0xff80000009267807 */ /* 0x000fce0001000000 */
[----:B------:R-:W-:Y:S02]  /*11f0*/  @P5 SEL R15, R15, R14, P4 ;  /* 0x0000000e0f0f5207 */ /* 0x000fe40002000000 */
[----:B------:R-:W-:Y:S02]  /*1200*/  SEL R14, R8, 0xff800000, P2 ;  /* 0xff800000080e7807 */ /* 0x000fe40001000000 */
[----:B------:R-:W-:-:S06]  /*1210*/  CS2R R8, SRZ ;  /* 0x0000000000087805 */ /* 0x000fcc000001ff00 */
[----:B------:R1:W2:Y:S01]  /*1220*/  @P3 LDG.E.EL.128 R8, desc[UR6][R12.64] ;  /* 0x000000060c083981 */ /* 0x0002a2000c2e1d00 */
[----:B------:R-:W-:Y:S02]  /*1230*/  P2R R84, PR, RZ, 0x20 ;  /* 0x00000020ff547803 */ /* 0x000fe40000000000 */
[-C--:B------:R-:W-:Y:S02]  /*1240*/  FSETP.GEU.AND P5, PT, R27, R38.reuse, PT ;  /* 0x000000261b00720b */ /* 0x080fe40003fae000 */
[----:B------:R-:W-:Y:S02]  /*1250*/  FSETP.NAN.AND P4, PT, R38, R38, PT ;  /* 0x000000262600720b */ /* 0x000fe40003f88000 */
[----:B------:R-:W-:-:S09]  /*1260*/  P2R R76, PR, RZ, 0x20 ;  /* 0x00000020ff4c7803 */ /* 0x000fd20000000000 */
[----:B------:R-:W-:Y:S02]  /*1270*/  @P5 SEL R38, R38, R27, P4 ;  /* 0x0000001b26265207 */ /* 0x000fe40002000000 */
[-C--:B------:R-:W-:Y:S02]  /*1280*/  FSETP.GEU.AND P5, PT, R25, R14.reuse, PT ;  /* 0x0000000e1900720b */ /* 0x080fe40003fae000 */
[----:B------:R-:W-:Y:S02]  /*1290*/  FSETP.NAN.AND P4, PT, R14, R14, PT ;  /* 0x0000000e0e00720b */ /* 0x000fe40003f88000 */
[----:B------:R-:W-:-:S09]  /*12a0*/  P2R R78, PR, RZ, 0x20 ;  /* 0x00000020ff4e7803 */ /* 0x000fd20000000000 */
[----:B------:R-:W-:Y:S01]  /*12b0*/  @P5 SEL R14, R14, R25, P4 ;  /* 0x000000190e0e5207 */ /* 0x000fe20002000000 */
[----:B-1----:R-:W-:-:S04]  /*12c0*/  IMAD.IADD R13, R19, 0x1, R36 ;  /* 0x00000001130d7824 */ /* 0x002fc800078e0224 */
[----:B------:R-:W-:Y:S01]  /*12d0*/  IMAD.WIDE R12, R13, 0x4, R2 ;  /* 0x000000040d0c7825 */ /* 0x000fe200078e0202 */
        /* <DEDUP_REMOVED lines=13> */
[----:B------:R-:W-:-:S09]  /*13b0*/  CS2R R8, SRZ ;  /* 0x0000000000087805 */ /* 0x000fd2000001ff00 */
        /* <DEDUP_REMOVED lines=53> */
[----:B------:R1:W2:Y:S01]  /*1710*/  @!P1 LDG.E.EL.128 R8, desc[UR6][R12.64] ;  /* 0x000000060c089981 */ /* 0x0002a2000c2e1d00 */
[----:B------:R-:W-:Y:S02]  /*1720*/  P2R R92, PR, RZ, 0x20 ;  /* 0x00000020ff5c7803 */ /* 0x000fe40000000000 */
[-C--:B------:R-:W-:Y:S02]  /*1730*/  FSETP.GEU.AND P5, PT, R40, R15.reuse, PT ;  /* 0x0000000f2800720b */ /* 0x080fe40003fae000 */
[----:B------:R-:W-:Y:S02]  /*1740*/  FSETP.NAN.AND P4, PT, R15, R15, PT ;  /* 0x0000000f0f00720b */ /* 0x000fe40003f88000 */
[----:B------:R-:W-:-:S09]  /*1750*/  P2R R93, PR, RZ, 0x20 ;  /* 0x00000020ff5d7803 */ /* 0x000fd20000000000 */
[----:B------:R-:W-:Y:S01]  /*1760*/  @P5 SEL R15, R15, R40, P4 ;  /* 0x000000280f0f5207 */ /* 0x000fe20002000000 */
[----:B-1----:R-:W-:-:S04]  /*1770*/  IMAD.IADD R13, R19, 0x1, R30 ;  /* 0x00000001130d7824 */ /* 0x002fc800078e021e */
[----:B------:R-:W-:Y:S01]  /*1780*/  IMAD.WIDE R12, R13, 0x4, R2 ;  /* 0x000000040d0c7825 */ /* 0x000fe200078e0202 */
[----:B--2---:R-:W-:-:S04]  /*1790*/  SEL R40, R11, 0xff800000, !P1 ;  /* 0xff8000000b287807 */ /* 0x004fc80004800000 */
[-C--:B------:R-:W-:Y:S02]  /*17a0*/  FSETP.GEU.AND P5, PT, R15, R40.reuse, PT ;  /* 0x000000280f00720b */ /* 0x080fe40003fae000 */
[----:B------:R-:W-:Y:S02]  /*17b0*/  FSETP.NAN.AND P4, PT, R40, R40, PT ;  /* 0x000000282800720b */ /* 0x000fe40003f88000 */
[----:B------:R-:W-:-:S09]  /*17c0*/  P2R R94, PR, RZ, 0x20 ;  /* 0x00000020ff5e7803 */ /* 0x000fd20000000000 */
[----:B------:R-:W-:Y:S02]  /*17d0*/  @P5 SEL R40, R40, R15, P4 ;  /* 0x0000000f28285207 */ /* 0x000fe40002000000 */
[----:B------:R-:W-:-:S04]  /*17e0*/  SEL R15, R10, 0xff800000, !P1 ;  /* 0xff8000000a0f7807 */ /* 0x000fc80004800000 */
[-C--:B------:R-:W-:Y:S02]  /*17f0*/  FSETP.GEU.AND P5, PT, R14, R15.reuse, PT ;  /* 0x0000000f0e00720b */ /* 0x080fe40003fae000 */
[----:B------:R-:W-:Y:S02]  /*1800*/  FSETP.NAN.AND P4, PT, R15, R15, PT ;  /* 0x0000000f0f00720b */ /* 0x000fe40003f88000 */
[----:B------:R-:W-:Y:S02]  /*1810*/  CS2R R10, SRZ ;  /* 0x00000000000a7805 */ /* 0x000fe4000001ff00 */
[----:B------:R-:W-:-:S07]  /*1820*/  SEL R38, R9, 0xff800000, !P1 ;  /* 0xff80000009267807 */ /* 0x000fce0004800000 */
[----:B------:R-:W-:Y:S02]  /*1830*/  @P5 SEL R15, R15, R14, P4 ;  /* 0x0000000e0f0f5207 */ /* 0x000fe40002000000 */
[----:B------:R-:W-:Y:S02]  /*1840*/  SEL R14, R8, 0xff800000, !P1 ;  /* 0xff800000080e7807 */ /* 0x000fe40004800000 */
[----:B------:R-:W-:-:S06]  /*1850*/  CS2R R8, SRZ ;  /* 0x0000000000087805 */ /* 0x000fcc000001ff00 */
[----:B------:R1:W2:Y:S01]  /*1860*/  @!P1 LDG.E.EL.128 R8, desc[UR6][R12.64] ;  /* 0x000000060c089981 */ /* 0x0002a2000c2e1d00 */
        /* <DEDUP_REMOVED lines=9> */
[----:B------:R-:W-:Y:S02]  /*1900*/  LOP3.LUT R25, R7, 0x8, RZ, 0xfc, !PT ;  /* 0x0000000807197812 */ /* 0x000fe400078efcff */
[----:B-1----:R-:W-:-:S03]  /*1910*/  CS2R R12, SRZ ;  /* 0x00000000000c7805 */ /* 0x002fc6000001ff00 */
[C---:B------:R-:W-:Y:S02]  /*1920*/  IMAD.IADD R39, R25.reuse, 0x1, R16 ;  /* 0x0000000119277824 */ /* 0x040fe400078e0210 */
[----:B------:R-:W-:Y:S01]  /*1930*/  IMAD.IADD R41, R25, 0x1, R24 ;  /* 0x0000000119297824 */ /* 0x000fe200078e0218 */
        /* <DEDUP_REMOVED lines=18> */
[----:B------:R-:W-:Y:S02]  /*1a60*/  CS2R R14, SRZ ;  /* 0x00000000000e7805 */ /* 0x000fe4000001ff00 */
[----:B------:R-:W-:Y:S02]  /*1a70*/  CS2R R8, SRZ ;  /* 0x0000000000087805 */ /* 0x000fe4000001ff00 */
[----:B------:R-:W-:Y:S01]  /*1a80*/  CS2R R10, SRZ ;  /* 0x00000000000a7805 */ /* 0x000fe2000001ff00 */
[----:B------:R-:W-:-:S05]  /*1a90*/  IMAD.WIDE R38, R39, 0x4, R2 ;  /* 0x0000000427267825 */ /* 0x000fca00078e0202 */
[----:B------:R-:W2:Y:S01]  /*1aa0*/  @P3 LDG.E.EL.128 R12, desc[UR6][R38.64] ;  /* 0x00000006260c3981 */ /* 0x000ea2000c2e1d00 */
[----:B------:R-:W-:Y:S01]  /*1ab0*/  @P5 SEL R27, R27, R40, P4 ;  /* 0x000000281b1b5207 */ /* 0x000fe20002000000 */
[----:B------:R-:W-:-:S05]  /*1ac0*/  IMAD.WIDE R40, R41, 0x4, R2 ;  /* 0x0000000429287825 */ /* 0x000fca00078e0202 */
[----:B------:R-:W3:Y:S01]  /*1ad0*/  @P3 LDG.E.EL.128 R8, desc[UR6][R40.64] ;  /* 0x0000000628083981 */ /* 0x000ee2000c2e1d00 */
[----:B------:R-:W-:Y:S02]  /*1ae0*/  P2R R101, PR, RZ, 0x20 ;  /* 0x00000020ff657803 */ /* 0x000fe40000000000 */
[----:B--2---:R-:W-:Y:S02]  /*1af0*/  SEL R12, R12, 0xff800000, P3 ;  /* 0xff8000000c0c7807 */ /* 0x004fe40001800000 */
[----:B---3--:R-:W-:-:S04]  /*1b00*/  SEL R35, R8, 0xff800000, P3 ;  /* 0xff80000008237807 */ /* 0x008fc80001800000 */
        /* <DEDUP_REMOVED lines=155> */
[----:B------:R-:W-:Y:S02]  /*24c0*/  IMAD.IADD R45, R41, 0x1, R24 ;  /* 0x00000001292d7824 */ /* 0x000fe400078e0218 */
[----:B------:R-:W-:-:S04]  /*24d0*/  IMAD.WIDE R42, R43, 0x4, R2 ;  /* 0x000000042b2a7825 */ /* 0x000fc800078e0202 */
[----:B------:R-:W-:Y:S01]  /*24e0*/  IMAD.WIDE R44, R45, 0x4, R2 ;  /* 0x000000042d2c7825 */ /* 0x000fe200078e0202 */
        /* <DEDUP_REMOVED lines=14> */
[----:B------:R-:W-:Y:S02]  /*25d0*/  SEL R39, R11, 0xff800000, !P1 ;  /* 0xff8000000b277807 */ /* 0x000fe40004800000 */
[----:B------:R-:W-:-:S06]  /*25e0*/  CS2R R10, SRZ ;  /* 0x00000000000a7805 */ /* 0x000fcc000001ff00 */
[----:B------:R-:W2:Y:S01]  /*25f0*/  @P3 LDG.E.EL.128 R8, desc[UR6][R42.64] ;  /* 0x000000062a083981 */ /* 0x000ea2000c2e1d00 */
[----:B------:R-:W-:Y:S02]  /*2600*/  @P5 SEL R38, R38, R15, P4 ;  /* 0x0000000f26265207 */ /* 0x000fe40002000000 */
[----:B------:R-:W-:-:S06]  /*2610*/  CS2R R14, SRZ ;  /* 0x00000000000e7805 */ /* 0x000fcc000001ff00 */
[----:B------:R-:W3:Y:S01]  /*2620*/  @P3 LDG.E.EL.128 R12, desc[UR6][R44.64] ;  /* 0x000000062c0c3981 */ /* 0x000ee2000c2e1d00 */
[----:B------:R-:W-:Y:S02]  /*2630*/  P2R R129, PR, RZ, 0x20 ;  /* 0x00000020ff817803 */ /* 0x000fe40000000000 */
[-C--:B------:R-:W-:Y:S02]  /*2640*/  FSETP.GEU.AND P5, PT, R40, R39.reuse, PT ;  /* 0x000000272800720b */ /* 0x080fe40003fae000 */
[----:B------:R-:W-:Y:S02]  /*2650*/  FSETP.NAN.AND P4, PT, R39, R39, PT ;  /* 0x000000272700720b */ /* 0x000fe40003f88000 */
[----:B------:R-:W-:-:S09]  /*2660*/  P2R R130, PR, RZ, 0x20 ;  /* 0x00000020ff827803 */ /* 0x000fd20000000000 */
[----:B------:R-:W-:Y:S02]  /*2670*/  @P5 SEL R39, R39, R40, P4 ;  /* 0x0000002827275207 */ /* 0x000fe40002000000 */
        /* <DEDUP_REMOVED lines=34> */
[----:B------:R-:W-:Y:S02]  /*28a0*/  SEL R45, R10, 0xff800000, P2 ;  /* 0xff8000000a2d7807 */ /* 0x000fe40001000000 */
[----:B------:R-:W-:Y:S02]  /*28b0*/  CS2R R10, SRZ ;  /* 0x00000000000a7805 */ /* 0x000fe4000001ff00 */
[----:B------:R-:W-:-:S05]  /*28c0*/  SEL R43, R9, 0xff800000, P2 ;  /* 0xff800000092b7807 */ /* 0x000fca0001000000 */
        /* <DEDUP_REMOVED lines=40> */
[----:B-1----:R-:W-:-:S04]  /*2b50*/  IMAD.IADD R13, R41, 0x1, R28 ;  /* 0x00000001290d7824 */ /* 0x002fc800078e021c */
[----:B------:R-:W-:-:S06]  /*2b60*/  IMAD.WIDE R12, R13, 0x4, R2 ;  /* 0x000000040d0c7825 */ /* 0x000fcc00078e0202 */
[----:B------:R-:W-:Y:S02]  /*2b70*/  @P5 SEL R15, R15, R26, P4 ;  /* 0x0000001a0f0f5207 */ /* 0x000fe40002000000 */
[----:B--2---:R-:W-:Y:S02]  /*2b80*/  SEL R26, R11, 0xff800000, P3 ;  /* 0xff8000000b1a7807 */ /* 0x004fe40001800000 */
[----:B------:R-:W-:Y:S02]  /*2b90*/  SEL R43, R8, 0xff800000, P3 ;  /* 0xff800000082b7807 */ /* 0x000fe40001800000 */
[----:B------:R-:W-:Y:S02]  /*2ba0*/  SEL R45, R9, 0xff800000, P3 ;  /* 0xff800000092d7807 */ /* 0x000fe40001800000 */
[----:B------:R-:W-:Y:S02]  /*2bb0*/  CS2R R8, SRZ ;  /* 0x0000000000087805 */ /* 0x000fe4000001ff00 */
[----:B------:R-:W-:-:S02]  /*2bc0*/  SEL R103, R10, 0xff800000, P3 ;  /* 0xff8000000a677807 */ /* 0x000fc40001800000 */
[----:B------:R-:W-:-:S06]  /*2bd0*/  CS2R R10, SRZ ;  /* 0x00000000000a7805 */ /* 0x000fcc000001ff00 */
[----:B------:R1:W2:Y:S01]  /*2be0*/  @P2 LDG.E.EL.128 R8, desc[UR6][R12.64] ;  /* 0x000000060c082981 */ /* 0x0002a2000c2e1d00 */
[----:B------:R-:W-:Y:S02]  /*2bf0*/  P2R R145, PR, RZ, 0x20 ;  /* 0x00000020ff917803 */ /* 0x000fe40000000000 */
[-C--:B------:R-:W-:Y:S02]  /*2c00*/  FSETP.GEU.AND P5, PT, R15, R26.reuse, PT ;  /* 0x0000001a0f00720b */ /* 0x080fe40003fae000 */
[----:B------:R-:W-:Y:S02]  /*2c10*/  FSETP.GEU.AND P4, PT, R34, R103, PT ;  /* 0x000000672200720b */ /* 0x000fe40003f8e000 */
[----:B------:R-:W-:Y:S02]  /*2c20*/  FSETP.NAN.AND P3, PT, R26, R26, PT ;  /* 0x0000001a1a00720b */ /* 0x000fe40003f68000 */
[----:B------:R-:W-:-:S07]  /*2c30*/  P2R R132, PR, RZ, 0x10 ;  /* 0x00000010ff847803 */ /* 0x000fce0000000000 */
[----:B------:R-:W-:Y:S02]  /*2c40*/  @P5 SEL R26, R26, R15, P3 ;  /* 0x0000000f1a1a5207 */ /* 0x000fe40001800000 */
[----:B------:R-:W-:-:S04]  /*2c50*/  FSETP.NAN.AND P3, PT, R103, R103, PT ;  /* 0x000000676700720b */ /* 0x000fc80003f68000 */
        /* <DEDUP_REMOVED lines=12> */
[----:B------:R-:W-:Y:S02]  /*2d20*/  CS2R R8, SRZ ;  /* 0x0000000000087805 */ /* 0x000fe4000001ff00 */
[----:B------:R-:W-:Y:S02]  /*2d30*/  SEL R28, R10, 0xff800000, P2 ;  /* 0xff8000000a1c7807 */ /* 0x000fe40001000000 */
[----:B------:R-:W-:-:S02]  /*2d40*/  SEL R15, R11, 0xff800000, P2 ;  /* 0xff8000000b0f7807 */ /* 0x000fc40001000000 */
[----:B------:R-:W-:-:S06]  /*2d50*/  CS2R R10, SRZ ;  /* 0x00000000000a7805 */ /* 0x000fcc000001ff00 */
[----:B------:R1:W2:Y:S01]  /*2d60*/  @!P1 LDG.E.EL.128 R8, desc[UR6][R12.64] ;  /* 0x000000060c089981 */ /* 0x0002a2000c2e1d00 */
[----:B------:R-:W-:Y:S02]  /*2d70*/  P2R R135, PR, RZ, 0x10 ;  /* 0x00000010ff877803 */ /* 0x000fe40000000000 */
[----:B------:R-:W-:Y:S02]  /*2d80*/  FSETP.GEU.AND P4, PT, R43, R14, PT ;  /* 0x0000000e2b00720b */ /* 0x000fe40003f8e000 */
        /* <DEDUP_REMOVED lines=19> */
[----:B------:R-:W-:Y:S02]  /*2ec0*/  SEL R45, R10, 0xff800000, !P1 ;  /* 0xff8000000a2d7807 */ /* 0x000fe40004800000 */
[----:B------:R-:W-:Y:S02]  /*2ed0*/  CS2R R10, SRZ ;  /* 0x00000000000a7805 */ /* 0x000fe4000001ff00 */
[----:B------:R-:W-:-:S05]  /*2ee0*/  SEL R43, R9, 0xff800000, !P1 ;  /* 0xff800000092b7807 */ /* 0x000fca0004800000 */
        /* <DEDUP_REMOVED lines=14> */
[----:B------:R-:W-:-:S11]  /*2fd0*/  FSETP.NAN.AND P2, PT, R15, R15, PT ;  /* 0x0000000f0f00720b */ /* 0x000fd60003f48000 */
[----:B------:R-:W-:Y:S02]  /*2fe0*/  @P3 SEL R15, R15, R14, P2 ;  /* 0x0000000e0f0f3207 */ /* 0x000fe40001000000 */
[----:B------:R-:W-:Y:S02]  /*2ff0*/  P2R R142, PR, RZ, 0x10 ;  /* 0x00000010ff8e7803 */ /* 0x000fe40000000000 */
[----:B------:R-:W-:Y:S02]  /*3000*/  P2R R141, PR, RZ, 0x8 ;  /* 0x00000008ff8d7803 */ /* 0x000fe40000000000 */
[----:B------:R-:W-:Y:S01]  /*3010*/  LOP3.LUT R17, R18, R17, RZ, 0xfc, !PT ;  /* 0x0000001112117212 */ /* 0x000fe200078efcff */
[----:B------:R-:W-:-:S04]  /*3020*/  VIADD R40, R16, 0x17c0 ;  /* 0x000017c010287836 */ /* 0x000fc80000000000 */
[----:B-1----:R-:W-:-:S04]  /*3030*/  IMAD.IADD R13, R7, 0x1, R40 ;  /* 0x00000001070d7824 */ /* 0x002fc800078e0228 */
[----:B------:R-:W-:Y:S01]  /*3040*/  IMAD.WIDE R12, R13, 0x4, R2 ;  /* 0x000000040d0c7825 */ /* 0x000fe200078e0202 */
[----:B--2---:R-:W-:-:S04]  /*3050*/  SEL R30, R8, 0xff800000, !P1 ;  /* 0xff800000081e7807 */ /* 0x004fc80004800000 */
[-C--:B------:R-:W-:Y:S02]  /*3060*/  FSETP.GEU.AND P2, PT, R15, R30.reuse, PT ;  /* 0x0000001e0f00720b */ /* 0x080fe40003f4e000 */
[----:B------:R-:W-:Y:S02]  /*3070*/  SEL R32, R9, 0xff800000, !P1 ;  /* 0xff80000009207807 */ /* 0x000fe40004800000 */
[----:B------:R-:W-:Y:S02]  /*3080*/  SEL R34, R10, 0xff800000, !P1 ;  /* 0xff8000000a227807 */ /* 0x000fe40004800000 */
[----:B------:R-:W-:Y:S02]  /*3090*/  SEL R36, R11, 0xff800000, !P1 ;  /* 0xff8000000b247807 */ /* 0x000fe40004800000 */
[----:B------:R-:W-:-:S05]  /*30a0*/  FSETP.NAN.AND P1, PT, R30, R30, PT ;  /* 0x0000001e1e00720b */ /* 0x000fca0003f28000 */
[----:B------:R-:W-:Y:S02]  /*30b0*/  @P2 SEL R30, R30, R15, P1 ;  /* 0x0000000f1e1e2207 */ /* 0x000fe40000800000 */
[-C--:B------:R-:W-:Y:S02]  /*30c0*/  FSETP.GEU.AND P1, PT, R43, R32.reuse, PT ;  /* 0x000000202b00720b */ /* 0x080fe40003f2e000 */
[----:B------:R-:W-:Y:S02]  /*30d0*/  FSETP.NAN.AND P3, PT, R32, R32, PT ;  /* 0x000000202000720b */ /* 0x000fe40003f68000 */
[----:B------:R-:W-:Y:S02]  /*30e0*/  FSETP.GEU.AND P4, PT, R45, R34, PT ;  /* 0x000000222d00720b */ /* 0x000fe40003f8e000 */
[----:B------:R-:W-:-:S07]  /*30f0*/  P2R R147, PR, RZ, 0x2 ;  /* 0x00000002ff937803 */ /* 0x000fce0000000000 */
[----:B------:R-:W-:Y:S02]  /*3100*/  @P1 SEL R32, R32, R43, P3 ;  /* 0x0000002b20201207 */ /* 0x000fe40001800000 */
[----:B------:R-:W-:Y:S02]  /*3110*/  FSETP.GEU.AND P1, PT, R26, R36, PT ;  /* 0x000000241a00720b */ /* 0x000fe40003f2e000 */
[----:B------:R-:W-:-:S04]  /*3120*/  FSETP.NAN.AND P3, PT, R34, R34, PT ;  /* 0x000000222200720b */ /* 0x000fc80003f68000 */
[----:B------:R-:W-:Y:S02]  /*3130*/  @P4 SEL R34, R34, R45, P3 ;  /* 0x0000002d22224207 */ /* 0x000fe40001800000 */
[----:B------:R-:W-:-:S05]  /*3140*/  FSETP.NAN.AND P3, PT, R36, R36, PT ;  /* 0x000000242400720b */ /* 0x000fca0003f68000 */
[----:B------:R-:W-:Y:S02]  /*3150*/  @P1 SEL R36, R36, R26, P3 ;  /* 0x0000001a24241207 */ /* 0x000fe40001800000 */
[----:B------:R-:W-:Y:S02]  /*3160*/  ISETP.LT.U32.AND P3, PT, R17, 0x4, P0 ;  /* 0x000000041100780c */ /* 0x000fe40000761070 */
[----:B------:R-:W-:Y:S02]  /*3170*/  CS2R R8, SRZ ;  /* 0x0000000000087805 */ /* 0x000fe4000001ff00 */
[----:B------:R-:W-:-:S09]  /*3180*/  CS2R R10, SRZ ;  /* 0x00000000000a7805 */ /* 0x000fd2000001ff00 */
[----:B------:R1:W2:Y:S02]  /*3190*/  @P3 LDG.E.EL.128 R8, desc[UR6][R12.64] ;  /* 0x000000060c083981 */ /* 0x0002a4000c2e1d00 */
[----:B-1----:R-:W-:-:S04]  /*31a0*/  IMAD.IADD R13, R19, 0x1, R40 ;  /* 0x00000001130d7824 */ /* 0x002fc800078e0228 */
[----:B------:R-:W-:Y:S01]  /*31b0*/  IMAD.WIDE R12, R13, 0x4, R2 ;  /* 0x000000040d0c7825 */ /* 0x000fe200078e0202 */
[----:B------:R-:W-:Y:S02]  /*31c0*/  P2R R45, PR, RZ, 0x2 ;  /* 0x00000002ff2d7803 */ /* 0x000fe40000000000 */
[----:B------:R-:W-:Y:S02]  /*31d0*/  P2R R43, PR, RZ, 0x1 ;  /* 0x00000001ff2b7803 */ /* 0x000fe40000000000 */
[----:B------:R-:W-:Y:S02]  /*31e0*/  P2R R149, PR, RZ, 0x10 ;  /* 0x00000010ff957803 */ /* 0x000fe40000000000 */
[----:B--2---:R-:W-:Y:S02]  /*31f0*/  SEL R14, R8, 0xff800000, P3 ;  /* 0xff800000080e7807 */ /* 0x004fe40001800000 */
[----:B------:R-:W-:Y:S02]  /*3200*/  SEL R15, R9, 0xff800000, P3 ;  /* 0xff800000090f7807 */ /* 0x000fe40001800000 */
[----:B------:R-:W-:-:S02]  /*3210*/  CS2R R8, SRZ ;  /* 0x0000000000087805 */ /* 0x000fc4000001ff00 */
[----:B------:R-:W-:Y:S02]  /*3220*/  SEL R16, R10, 0xff800000, P3 ;  /* 0xff8000000a107807 */ /* 0x000fe40001800000 */
[----:B------:R-:W-:Y:S02]  /*3230*/  SEL R17, R11, 0xff800000, P3 ;  /* 0xff8000000b117807 */ /* 0x000fe40001800000 */
[----:B------:R-:W-:-:S06]  /*3240*/  CS2R R10, SRZ ;  /* 0x00000000000a7805 */ /* 0x000fcc000001ff00 */
[----:B------:R1:W2:Y:S01]  /*3250*/  @P3 LDG.E.EL.128 R8, desc[UR6][R12.64] ;  /* 0x000000060c083981 */ /* 0x0002a2000c2e1d00 */
        /* <DEDUP_REMOVED lines=22> */
[----:B------:R-:W2:Y:S01]  /*33c0*/  @P3 LDG.E.EL.128 R8, desc[UR6][R12.64] ;  /* 0x000000060c083981 */ /* 0x000ea2000c2e1d00 */
[----:B------:R-:W-:-:S04]  /*33d0*/  IMAD.IADD R41, R41, 0x1, R40 ;  /* 0x0000000129297824 */ /* 0x000fc800078e0228 */
[----:B------:R-:W-:Y:S01]  /*33e0*/  IMAD.WIDE R2, R41, 0x4, R2 ;  /* 0x0000000429027825 */ /* 0x000fe200078e0202 */
        /* <DEDUP_REMOVED lines=11> */
[----:B------:R-:W-:Y:S02]  /*34a0*/  P2R R150, PR, RZ, 0x2 ;  /* 0x00000002ff967803 */ /* 0x000fe40000000000 */
[----:B------:R-:W-:Y:S02]  /*34b0*/  ISETP.NE.AND P1, PT, R113, RZ, PT ;  /* 0x000000ff7100720c */ /* 0x000fe40003f25270 */
[----:B------:R-:W-:-:S02]  /*34c0*/  P2R R164, PR, RZ, 0x1 ;  /* 0x00000001ffa47803 */ /* 0x000fc40000000000 */
[----:B------:R-:W-:-:S03]  /*34d0*/  P2R R170, PR, RZ, 0x2 ;  /* 0x00000002ffaa7803 */ /* 0x000fc60000000000 */
        /* <DEDUP_REMOVED lines=8> */
[----:B------:R-:W-:Y:S02]  /*3560*/  FSETP.GEU.AND P0, PT, R27, R24, PT ;  /* 0x000000181b00720b */ /* 0x000fe40003f0e000 */
[----:B------:R-:W-:-:S04]  /*3570*/  ISETP.NE.AND P1, PT, R84, RZ, PT ;  /* 0x000000ff5400720c */ /* 0x000fc80003f25270 */
[----:B------:R-:W-:Y:S02]  /*3580*/  P2R R169, PR, RZ, 0x2 ;  /* 0x00000002ffa97803 */ /* 0x000fe40000000000 */
[----:B------:R-:W-:Y:S02]  /*3590*/  ISETP.NE.AND P1, PT, R81, RZ, PT ;  /* 0x000000ff5100720c */ /* 0x000fe40003f25270 */
[----:B------:R-:W-:Y:S02]  /*35a0*/  FSETP.NAN.AND P4, PT, R24, R24, PT ;  /* 0x000000181800720b */ /* 0x000fe40003f88000 */
[----:B------:R-:W-:Y:S02]  /*35b0*/  P2R R168, PR, RZ, 0x2 ;  /* 0x00000002ffa87803 */ /* 0x000fe40000000000 */
[----:B------:R-:W-:Y:S02]  /*35c0*/  ISETP.NE.AND P1, PT, R67, RZ, PT ;  /* 0x000000ff4300720c */ /* 0x000fe40003f25270 */
[----:B------:R-:W-:-:S02]  /*35d0*/  P2R R165, PR, RZ, 0x1 ;  /* 0x00000001ffa57803 */ /* 0x000fc40000000000 */
[----:B------:R-:W-:Y:S02]  /*35e0*/  @P0 SEL R24, R24, R27, P4 ;  /* 0x0000001b18180207 */ /* 0x000fe40002000000 */
[-C--:B------:R-:W-:Y:S02]  /*35f0*/  FSETP.GEU.AND P0, PT, R35, R26.reuse, PT ;  /* 0x0000001a2300720b */ /* 0x080fe40003f0e000 */
[----:B------:R-:W-:Y:S02]  /*3600*/  P2R R167, PR, RZ, 0x2 ;  /* 0x00000002ffa77803 */ /* 0x000fe40000000000 */
[----:B------:R-:W-:Y:S02]  /*3610*/  ISETP.NE.AND P1, PT, R68, RZ, PT ;  /* 0x000000ff4400720c */ /* 0x000fe40003f25270 */
[----:B------:R-:W-:Y:S02]  /*3620*/  FSETP.NAN.AND P4, PT, R26, R26, PT ;  /* 0x0000001a1a00720b */ /* 0x000fe40003f88000 */
[----:B------:R-:W-:-:S02]  /*3630*/  P2R R166, PR, RZ, 0x2 ;  /* 0x00000002ffa67803 */ /* 0x000fc40000000000 */
[----:B------:R-:W-:Y:S02]  /*3640*/  ISETP.NE.AND P1, PT, R69, RZ, PT ;  /* 0x000000ff4500720c */ /* 0x000fe40003f25270 */
[----:B------:R-:W-:Y:S02]  /*3650*/  P2R R159, PR, RZ, 0x1 ;  /* 0x00000001ff9f7803 */ /* 0x000fe40000000000 */
[----:B------:R-:W-:Y:S02]  /*3660*/  P2R R113, PR, RZ, 0x2 ;  /* 0x00000002ff717803 */ /* 0x000fe40000000000 */
[----:B------:R-:W-:Y:S02]  /*3670*/  @P0 SEL R26, R26, R35, P4 ;  /* 0x000000231a1a0207 */ /* 0x000fe40002000000 */
[----:B------:R-:W-:Y:S02]  /*3680*/  ISETP.NE.AND P1, PT, R66, RZ, PT ;  /* 0x000000ff4200720c */ /* 0x000fe40003f25270 */
[----:B------:R-:W-:-:S02]  /*3690*/  FSETP.GEU.AND P0, PT, R37, R28, PT ;  /* 0x0000001c2500720b */ /* 0x000fc40003f0e000 */
[----:B------:R-:W-:Y:S02]  /*36a0*/  P2R R84, PR, RZ, 0x2 ;  /* 0x00000002ff547803 */ /* 0x000fe40000000000 */
[----:B------:R-:W-:Y:S02]  /*36b0*/  ISETP.NE.AND P1, PT, R151, RZ, PT ;  /* 0x000000ff9700720c */ /* 0x000fe40003f25270 */
[----:B------:R-:W-:Y:S02]  /*36c0*/  FSETP.NAN.AND P4, PT, R28, R28, PT ;  /* 0x0000001c1c00720b */ /* 0x000fe40003f88000 */
[----:B------:R-:W-:Y:S02]  /*36d0*/  P2R R81, PR, RZ, 0x2 ;  /* 0x00000002ff517803 */ /* 0x000fe40000000000 */
[----:B------:R-:W-:Y:S02]  /*36e0*/  ISETP.NE.AND P1, PT, R153, RZ, PT ;  /* 0x000000ff9900720c */ /* 0x000fe40003f25270 */
[----:B------:R-:W-:-:S02]  /*36f0*/  P2R R161, PR, RZ, 0x1 ;  /* 0x00000001ffa17803 */ /* 0x000fc40000000000 */
[----:B------:R-:W-:Y:S02]  /*3700*/  @P0 SEL R28, R28, R37, P4 ;  /* 0x000000251c1c0207 */ /* 0x000fe40002000000 */
[----:B------:R-:W-:Y:S02]  /*3710*/  P2R R69, PR, RZ, 0x2 ;  /* 0x00000002ff457803 */ /* 0x000fe40000000000 */
        /* <DEDUP_REMOVED lines=17> */
[----:B------:R-:W-:-:S02]  /*3830*/  @P0 SEL R12, R12, R39, P4 ;  /* 0x000000270c0c0207 */ /* 0x000fc40002000000 */
[----:B------:R-:W-:Y:S02]  /*3840*/  P2R R35, PR, RZ, 0x2 ;  /* 0x00000002ff237803 */ /* 0x000fe40000000000 */
[----:B------:R-:W-:-:S04]  /*3850*/  ISETP.NE.AND P1, PT, R74, RZ, PT ;  /* 0x000000ff4a00720c */ /* 0x000fc80003f25270 */
[----:B------:R-:W-:Y:S02]  /*3860*/  P2R R33, PR, RZ, 0x2 ;  /* 0x00000002ff217803 */ /* 0x000fe40000000000 */
[----:B------:R-:W-:Y:S02]  /*3870*/  ISETP.NE.AND P1, PT, R75, RZ, PT ;  /* 0x000000ff4b00720c */ /* 0x000fe40003f25270 */
[----:B------:R-:W-:Y:S02]  /*3880*/  P2R R131, PR, RZ, 0x20 ;  /* 0x00000020ff837803 */ /* 0x000fe40000000000 */
[----:B------:R-:W-:Y:S02]  /*3890*/  P2R R31, PR, RZ, 0x2 ;  /* 0x00000002ff1f7803 */ /* 0x000fe40000000000 */
[----:B------:R-:W-:-:S04]  /*38a0*/  ISETP.NE.AND P1, PT, R77, RZ, PT ;  /* 0x000000ff4d00720c */ /* 0x000fc80003f25270 */
        /* <DEDUP_REMOVED lines=11> */
[----:B--2---:R-:W-:Y:S02]  /*3960*/  SEL R8, R8, 0xff800000, P3 ;  /* 0xff80000008087807 */ /* 0x004fe40001800000 */
[----:B------:R-:W-:Y:S02]  /*3970*/  SEL R9, R9, 0xff800000, P3 ;  /* 0xff80000009097807 */ /* 0x000fe40001800000 */
[----:B------:R-:W-:Y:S02]  /*3980*/  SEL R10, R10, 0xff800000, P3 ;  /* 0xff8000000a0a7807 */ /* 0x000fe40001800000 */
[----:B------:R-:W-:Y:S02]  /*3990*/  SEL R11, R11, 0xff800000, P3 ;  /* 0xff8000000b0b7807 */ /* 0x000fe40001800000 */
[----:B------:R-:W-:-:S02]  /*39a0*/  FSETP.GEU.AND P3, PT, R30, R8, PT ;  /* 0x000000081e00720b */ /* 0x000fc40003f6e000 */
[----:B------:R-:W-:-:S11]  /*39b0*/  FSETP.NAN.AND P4, PT, R8, R8, PT ;  /* 0x000000080800720b */ /* 0x000fd60003f88000 */
[----:B------:R-:W-:Y:S02]  /*39c0*/  @P3 SEL R8, R8, R30, P4 ;  /* 0x0000001e08083207 */ /* 0x000fe40002000000 */
[-C--:B------:R-:W-:Y:S02]  /*39d0*/  FSETP.GEU.AND P4, PT, R32, R9.reuse, PT ;  /* 0x000000092000720b */ /* 0x080fe40003f8e000 */
        /* <DEDUP_REMOVED lines=8> */
[----:B------:R-:W-:-:S04]  /*3a60*/  ISETP.NE.AND P1, PT, R13, RZ, PT ;  /* 0x000000ff0d00720c */ /* 0x000fc80003f25270 */
[----:B------:R-:W-:Y:S02]  /*3a70*/  SEL R2, RZ, 0x1, !P1 ;  /* 0x00000001ff027807 */ /* 0x000fe40004800000 */
        /* <DEDUP_REMOVED lines=18> */
[----:B------:R-:W-:Y:S02]  /*3ba0*/  ISETP.NE.AND P1, PT, R38, RZ, PT ;  /* 0x000000ff2600720c */ /* 0x000fe40003f25270 */
[----:B------:R-:W-:Y:S02]  /*3bb0*/  P2R R61, PR, RZ, 0x40 ;  /* 0x00000040ff3d7803 */ /* 0x000fe40000000000 */
[----:B------:R-:W-:Y:S02]  /*3bc0*/  SEL R32, RZ, 0x1, !P1 ;  /* 0x00000001ff207807 */ /* 0x000fe40004800000 */
[----:B------:R-:W-:Y:S02]  /*3bd0*/  ISETP.NE.AND P1, PT, R66, RZ, PT ;  /* 0x000000ff4200720c */ /* 0x000fe40003f25270 */
[----:B------:R-:W-:-:S02]  /*3be0*/  ISETP.NE.AND P6, PT, R76, RZ, PT ;  /* 0x000000ff4c00720c */ /* 0x000fc40003fc5270 */
[----:B------:R-:W-:Y:S02]  /*3bf0*/  SEL R33, RZ, 0x1, !P1 ;  /* 0x00000001ff217807 */ /* 0x000fe40004800000 */
[----:B------:R-:W-:Y:S02]  /*3c00*/  ISETP.NE.AND P1, PT, R67, RZ, PT ;  /* 0x000000ff4300720c */ /* 0x000fe40003f25270 */
[----:B------:R-:W-:Y:S02]  /*3c10*/  SEL R27, R27, 0x2, P6 ;  /* 0x000000021b1b7807 */ /* 0x000fe40003000000 */
[----:B------:R-:W-:Y:S02]  /*3c20*/  ISETP.NE.AND P6, PT, R87, RZ, PT ;  /* 0x000000ff5700720c */ /* 0x000fe40003fc5270 */
[----:B------:R-:W-:Y:S02]  /*3c30*/  P2R R59, PR, RZ, 0x10 ;  /* 0x00000010ff3b7803 */ /* 0x000fe40000000000 */
[----:B------:R-:W-:-:S02]  /*3c40*/  SEL R34, RZ, 0x1, !P1 ;  /* 0x00000001ff227807 */ /* 0x000fc40004800000 */
[----:B------:R-:W-:Y:S02]  /*3c50*/  ISETP.NE.AND P4, PT, R102, RZ, PT ;  /* 0x000000ff6600720c */ /* 0x000fe40003f85270 */
[----:B------:R-:W-:Y:S02]  /*3c60*/  ISETP.NE.AND P1, PT, R68, RZ, PT ;  /* 0x000000ff4400720c */ /* 0x000fe40003f25270 */
[----:B------:R-:W-:Y:S02]  /*3c70*/  P2R R102, PR, RZ, 0x40 ;  /* 0x00000040ff667803 */ /* 0x000fe40000000000 */
[----:B------:R-:W-:Y:S02]  /*3c80*/  ISETP.NE.AND P6, PT, R86, RZ, PT ;  /* 0x000000ff5600720c */ /* 0x000fe40003fc5270 */
[----:B------:R-:W-:Y:S02]  /*3c90*/  SEL R35, RZ, 0x1, !P1 ;  /* 0x00000001ff237807 */ /* 0x000fe40004800000 */
[----:B------:R-:W-:-:S02]  /*3ca0*/  ISETP.NE.AND P1, PT, R69, RZ, PT ;  /* 0x000000ff4500720c */ /* 0x000fc40003f25270 */
[----:B------:R-:W-:Y:S02]  /*3cb0*/  P2R R87, PR, RZ, 0x40 ;  /* 0x00000040ff577803 */ /* 0x000fe40000000000 */
[----:B------:R-:W-:Y:S02]  /*3cc0*/  ISETP.NE.AND P6, PT, R53, RZ, PT ;  /* 0x000000ff3500720c */ /* 0x000fe40003fc5270 */
[----:B------:R-:W-:Y:S02]  /*3cd0*/  SEL R36, RZ, 0x1, !P1 ;  /* 0x00000001ff247807 */ /* 0x000fe40004800000 */
[----:B------:R-:W-:Y:S02]  /*3ce0*/  ISETP.NE.AND P1, PT, R81, RZ, PT ;  /* 0x000000ff5100720c */ /* 0x000fe40003f25270 */
[----:B------:R-:W-:Y:S02]  /*3cf0*/  P2R R86, PR, RZ, 0x40 ;  /* 0x00000040ff567803 */ /* 0x000fe40000000000 */
[----:B------:R-:W-:-:S02]  /*3d00*/  ISETP.NE.AND P6, PT, R52, RZ, PT ;  /* 0x000000ff3400720c */ /* 0x000fc40003fc5270 */
[----:B------:R-:W-:Y:S02]  /*3d10*/  SEL R37, RZ, 0x1, !P1 ;  /* 0x00000001ff257807 */ /* 0x000fe40004800000 */
[----:B------:R-:W-:Y:S02]  /*3d20*/  ISETP.NE.AND P1, PT, R84, RZ, PT ;  /* 0x000000ff5400720c */ /* 0x000fe40003f25270 */
[----:B------:R-:W-:Y:S02]  /*3d30*/  P2R R84, PR, RZ, 0x40 ;  /* 0x00000040ff547803 */ /* 0x000fe40000000000 */
[----:B------:R-:W-:-:S04]  /*3d40*/  ISETP.NE.AND P6, PT, R51, RZ, PT ;  /* 0x000000ff3300720c */ /* 0x000fc80003fc5270 */
[----:B------:R-:W-:Y:S02]  /*3d50*/  P2R R81, PR, RZ, 0x40 ;  /* 0x00000040ff517803 */ /* 0x000fe40000000000 */
[----:B------:R-:W-:-:S04]  /*3d60*/  ISETP.NE.AND P6, PT, R50, RZ, PT ;  /* 0x000000ff3200720c */ /* 0x000fc80003fc5270 */
[----:B------:R-:W-:Y:S02]  /*3d70*/  P2R R79, PR, RZ, 0x40 ;  /* 0x00000040ff4f7803 */ /* 0x000fe40000000000 */
[----:B------:R-:W-:Y:S02]  /*3d80*/  ISETP.NE.AND P6, PT, R145, RZ, PT ;  /* 0x000000ff9100720c */ /* 0x000fe40003fc5270 */
[----:B------:R-:W-:Y:S02]  /*3d90*/  P2R R60, PR, RZ, 0x20 ;  /* 0x00000020ff3c7803 */ /* 0x000fe40000000000 */
[----:B------:R-:W-:Y:S02]  /*3da0*/  ISETP.NE.AND P5, PT, R78, RZ, PT ;  /* 0x000000ff4e00720c */ /* 0x000fe40003fa5270 */
        /* <DEDUP_REMOVED lines=33> */
[----:B------:R-:W-:Y:S02]  /*3fc0*/  ISETP.NE.AND P6, PT, R44, RZ, PT ;  /* 0x000000ff2c00720c */ /* 0x000fe40003fc5270 */
[----:B------:R-:W-:Y:S02]  /*3fd0*/  SEL R2, R2, 0x2, P1 ;  /* 0x0000000202027807 */ /* 0x000fe40000800000 */
[----:B------:R-:W-:Y:S02]  /*3fe0*/  P2R R38, PR, RZ, 0x40 ;  /* 0x00000040ff267803 */ /* 0x000fe40000000000 */
[----:B------:R-:W-:Y:S02]  /*3ff0*/  ISETP.NE.AND P6, PT, R42, RZ, PT ;  /* 0x000000ff2a00720c */ /* 0x000fe40003fc5270 */
[----:B------:R-:W-:-:S02]  /*4000*/  ISETP.NE.AND P1, PT, R113, RZ, PT ;  /* 0x000000ff7100720c */ /* 0x000fc40003f25270 */
[----:B------:R-:W-:Y:S02]  /*4010*/  SEL R35, R35, 0x2, P6 ;  /* 0x0000000223237807 */ /* 0x000fe40003000000 */
[----:B------:R-:W-:Y:S02]  /*4020*/  SEL R3, R3, 0x2, P1 ;  /* 0x0000000203037807 */ /* 0x000fe40000800000 */
[----:B------:R-:W-:Y:S02]  /*4030*/  ISETP.NE.AND P6, PT, R38, RZ, PT ;  /* 0x000000ff2600720c */ /* 0x000fe40003fc5270 */
[----:B------:R-:W-:Y:S02]  /*4040*/  ISETP.NE.AND P1, PT, R166, RZ, PT ;  /* 0x000000ffa600720c */ /* 0x000fe40003f25270 */
[----:B------:R-:W-:Y:S02]  /*4050*/  SEL R36, R36, 0x2, P6 ;  /* 0x0000000224247807 */ /* 0x000fe40003000000 */
[----:B------:R-:W-:-:S02]  /*4060*/  SEL R13, R13, 0x2, P1 ;  /* 0x000000020d0d7807 */ /* 0x000fc40000800000 */
[----:B------:R-:W-:Y:S02]  /*4070*/  ISETP.NE.AND P6, PT, R40, RZ, PT ;  /* 0x000000ff2800720c */ /* 0x000fe40003fc5270 */
[----:B------:R-:W-:Y:S02]  /*4080*/  ISETP.NE.AND P1, PT, R167, RZ, PT ;  /* 0x000000ffa700720c */ /* 0x000fe40003f25270 */
[----:B------:R-:W-:Y:S02]  /*4090*/  SEL R37, R37, 0x2, P6 ;  /* 0x0000000225257807 */ /* 0x000fe40003000000 */
[----:B------:R-:W-:Y:S02]  /*40a0*/  SEL R21, R21, 0x2, P1 ;  /* 0x0000000215157807 */ /* 0x000fe40000800000 */
[----:B------:R-:W-:-:S04]  /*40b0*/  ISETP.NE.AND P6, PT, R41, RZ, PT ;  /* 0x000000ff2900720c */ /* 0x000fc80003fc5270 */
[----:B------:R-:W-:Y:S02]  /*40c0*/  SEL R21, R21, 0x3, P6 ;  /* 0x0000000315157807 */ /* 0x000fe40003000000 */
[----:B------:R-:W-:-:S04]  /*40d0*/  ISETP.NE.AND P6, PT, R46, RZ, PT ;  /* 0x000000ff2e00720c */ /* 0x000fc80003fc5270 */
[----:B------:R-:W-:Y:S02]  /*40e0*/  SEL R13, R13, 0x3, P6 ;  /* 0x000000030d0d7807 */ /* 0x000fe40003000000 */
[----:B------:R-:W-:-:S04]  /*40f0*/  ISETP.NE.AND P6, PT, R49, RZ, PT ;  /* 0x000000ff3100720c */ /* 0x000fc80003fc5270 */
[----:B------:R-:W-:Y:S02]  /*4100*/  SEL R3, R3, 0x3, P6 ;  /* 0x0000000303037807 */ /* 0x000fe40003000000 */
[----:B------:R-:W-:Y:S02]  /*4110*/  ISETP.NE.AND P6, PT, R50, RZ, PT ;  /* 0x000000ff3200720c */ /* 0x000fe40003fc5270 */
[----:B------:R-:W-:Y:S02]  /*4120*/  SEL R29, R29, 0x2, P5 ;  /* 0x000000021d1d7807 */ /* 0x000fe40002800000 */
[----:B------:R-:W-:Y:S02]  /*4130*/  SEL R2, R2, 0x3, P6 ;  /* 0x0000000302027807 */ /* 0x000fe40003000000 */
        /* <DEDUP_REMOVED lines=11> */
[----:B------:R-:W-:Y:S02]  /*41f0*/  ISETP.NE.AND P6, PT, R66, RZ, PT ;  /* 0x000000ff4200720c */ /* 0x000fe40003fc5270 */
[----:B------:R-:W-:Y:S02]  /*4200*/  P2R R39, PR, RZ, 0x1 ;  /* 0x00000001ff277803 */ /* 0x000fe40000000000 */
[----:B------:R-:W-:-:S02]  /*4210*/  SEL R23, R23, 0x3, P6 ;  /* 0x0000000317177807 */ /* 0x000fc40003000000 */
[----:B------:R-:W-:Y:S02]  /*4220*/  SEL R33, R33, 0x2, P1 ;  /* 0x0000000221217807 */ /* 0x000fe40000800000 */
[----:B------:R-:W-:Y:S02]  /*4230*/  ISETP.NE.AND P6, PT, R67, RZ, PT ;  /* 0x000000ff4300720c */ /* 0x000fe40003fc5270 */
[----:B------:R-:W-:Y:S02]  /*4240*/  ISETP.NE.AND P0, PT, R111, RZ, PT ;  /* 0x000000ff6f00720c */ /* 0x000fe40003f05270 */
[----:B------:R-:W-:Y:S02]  /*4250*/  SEL R33, R33, 0x3, P6 ;  /* 0x0000000321217807 */ /* 0x000fe40003000000 */
[----:B------:R-:W-:Y:S02]  /*4260*/  P2R R58, PR, RZ, 0x8 ;  /* 0x00000008ff3a7803 */ /* 0x000fe40000000000 */
[----:B------:R-:W-:-:S02]  /*4270*/  SEL R32, R32, 0x2, P0 ;  /* 0x0000000220207807 */ /* 0x000fc40000000000 */
[----:B------:R-:W-:Y:S02]  /*4280*/  ISETP.NE.AND P6, PT, R68, RZ, PT ;  /* 0x000000ff4400720c */ /* 0x000fe40003fc5270 */
[----:B------:R-:W-:Y:S02]  /*4290*/  ISETP.NE.AND P3, PT, R105, RZ, PT ;  /* 0x000000ff6900720c */ /* 0x000fe40003f65270 */
[----:B------:R-:W-:Y:S02]  /*42a0*/  SEL R32, R32, 0x3, P6 ;  /* 0x0000000320207807 */ /* 0x000fe40003000000 */
[----:B------:R-:W-:Y:S02]  /*42b0*/  SEL R31, R31, 0x2, P3 ;  /* 0x000000021f1f7807 */ /* 0x000fe40001800000 */
[----:B------:R-:W-:Y:S02]  /*42c0*/  ISETP.NE.AND P6, PT, R69, RZ, PT ;  /* 0x000000ff4500720c */ /* 0x000fe40003fc5270 */
[----:B------:R-:W-:-:S02]  /*42d0*/  SEL R30, R30, 0x2, P4 ;  /* 0x000000021e1e7807 */ /* 0x000fc40002000000 */
[----:B------:R-:W-:Y:S02]  /*42e0*/  SEL R31, R31, 0x3, P6 ;  /* 0x000000031f1f7807 */ /* 0x000fe40003000000 */
[----:B------:R-:W-:-:S04]  /*42f0*/  ISETP.NE.AND P6, PT, R74, RZ, PT ;  /* 0x000000ff4a00720c */ /* 0x000fc80003fc5270 */
[----:B------:R-:W-:Y:S02]  /*4300*/  SEL R30, R30, 0x3, P6 ;  /* 0x000000031e1e7807 */ /* 0x000fe40003000000 */
[----:B------:R-:W-:-:S04]  /*4310*/  ISETP.NE.AND P6, PT, R75, RZ, PT ;  /* 0x000000ff4b00720c */ /* 0x000fc80003fc5270 */
[----:B------:R-:W-:Y:S02]  /*4320*/  SEL R37, R37, 0x3, P6 ;  /* 0x0000000325257807 */ /* 0x000fe40003000000 */
[----:B------:R-:W-:Y:S02]  /*4330*/  ISETP.NE.AND P6, PT, R76, RZ, PT ;  /* 0x000000ff4c00720c */ /* 0x000fe40003fc5270 */
[----:B------:R-:W-:Y:S02]  /*4340*/  P2R R143, PR, RZ, 0x4 ;  /* 0x00000004ff8f7803 */ /* 0x000fe40000000000 */
[----:B------:R-:W-:Y:S02]  /*4350*/  SEL R36, R36, 0x3, P6 ;  /* 0x0000000324247807 */ /* 0x000fe40003000000 */
[----:B------:R-:W-:Y:S02]  /*4360*/  ISETP.NE.AND P6, PT, R77, RZ, PT ;  /* 0x000000ff4d00720c */ /* 0x000fe40003fc5270 */
[----:B------:R-:W-:-:S02]  /*4370*/  ISETP.NE.AND P2, PT, R163, RZ, PT ;  /* 0x000000ffa300720c */ /* 0x000fc40003f45270 */
        /* <DEDUP_REMOVED lines=77> */
[----:B------:R-:W-:Y:S02]  /*4850*/  ISETP.NE.AND P4, PT, R89, RZ, PT ;  /* 0x000000ff5900720c */ /* 0x000fe40003f85270 */
[----:B------:R-:W-:Y:S02]  /*4860*/  SEL R3, R3, 0x5, P6 ;  /* 0x0000000503037807 */ /* 0x000fe40003000000 */
[----:B------:R-:W-:Y:S02]  /*4870*/  ISETP.NE.AND P6, PT, R47, RZ, PT ;  /* 0x000000ff2f00720c */ /* 0x000fe40003fc5270 */
[----:B------:R-:W-:-:S02]  /*4880*/  SEL R29, R29, 0x4, P4 ;  /* 0x000000041d1d7807 */ /* 0x000fc40002000000 */
[----:B------:R-:W-:Y:S02]  /*4890*/  SEL R2, R2, 0x5, P6 ;  /* 0x0000000502027807 */ /* 0x000fe40003000000 */
[----:B------:R-:W-:Y:S02]  /*48a0*/  ISETP.NE.AND P6, PT, R48, RZ, PT ;  /* 0x000000ff3000720c */ /* 0x000fe40003fc5270 */
[----:B------:R-:W-:Y:S02]  /*48b0*/  ISETP.NE.AND P5, PT, R88, RZ, PT ;  /* 0x000000ff5800720c */ /* 0x000fe40003fa5270 */
[----:B------:R-:W-:Y:S02]  /*48c0*/  SEL R29, R29, 0x5, P6 ;  /* 0x000000051d1d7807 */ /* 0x000fe40003000000 */
        /* <DEDUP_REMOVED lines=13> */
[----:B------:R-:W-:-:S02]  /*49a0*/  ISETP.NE.AND P6, PT, R53, RZ, PT ;  /* 0x000000ff3500720c */ /* 0x000fc40003fc5270 */
[----:B------:R-:W-:Y:S02]  /*49b0*/  ISETP.NE.AND P0, PT, R116, RZ, PT ;  /* 0x000000ff7400720c */ /* 0x000fe40003f05270 */
[----:B------:R-:W-:Y:S02]  /*49c0*/  SEL R32, R32, 0x5, P6 ;  /* 0x0000000520207807 */ /* 0x000fe40003000000 */
[----:B------:R-:W-:Y:S02]  /*49d0*/  SEL R31, R31, 0x4, P0 ;  /* 0x000000041f1f7807 */ /* 0x000fe40000000000 */
[----:B------:R-:W-:Y:S02]  /*49e0*/  ISETP.NE.AND P6, PT, R62, RZ, PT ;  /* 0x000000ff3e00720c */ /* 0x000fe40003fc5270 */
[----:B------:R-:W-:Y:S02]  /*49f0*/  ISETP.NE.AND P1, PT, R124, RZ, PT ;  /* 0x000000ff7c00720c */ /* 0x000fe40003f25270 */
[----:B------:R-:W-:-:S04]  /*4a00*/  SEL R31, R31, 0x5, P6 ;  /* 0x000000051f1f7807 */ /* 0x000fc80003000000 */
        /* <DEDUP_REMOVED lines=22> */
[----:B------:R-:W-:Y:S02]  /*4b70*/  ISETP.NE.AND P3, PT, R115, RZ, PT ;  /* 0x000000ff7300720c */ /* 0x000fe40003f65270 */
[----:B------:R-:W-:Y:S02]  /*4b80*/  P2R R44, PR, RZ, 0x2 ;  /* 0x00000002ff2c7803 */ /* 0x000fe40000000000 */
[----:B------:R-:W-:Y:S02]  /*4b90*/  ISETP.NE.AND P1, PT, R141, RZ, PT ;  /* 0x000000ff8d00720c */ /* 0x000fe40003f25270 */
[----:B------:R-:W-:-:S02]  /*4ba0*/  SEL R30, R30, 0x4, P3 ;  /* 0x000000041e1e7807 */ /* 0x000fc40001800000 */
[----:B------:R-:W-:Y:S02]  /*4bb0*/  ISETP.NE.AND P6, PT, R63, RZ, PT ;  /* 0x000000ff3f00720c */ /* 0x000fe40003fc5270 */
[----:B------:R-:W-:Y:S02]  /*4bc0*/  P2R R42, PR, RZ, 0x2 ;  /* 0x00000002ff2a7803 */ /* 0x000fe40000000000 */
[----:B------:R-:W-:Y:S02]  /*4bd0*/  SEL R30, R30, 0x5, P6 ;  /* 0x000000051e1e7807 */ /* 0x000fe40003000000 */
[----:B------:R-:W-:Y:S02]  /*4be0*/  ISETP.NE.AND P1, PT, R138, RZ, PT ;  /* 0x000000ff8a00720c */ /* 0x000fe40003f25270 */
[----:B------:R-:W-:Y:S02]  /*4bf0*/  ISETP.NE.AND P6, PT, R64, RZ, PT ;  /* 0x000000ff4000720c */ /* 0x000fe40003fc5270 */
[----:B------:R-:W-:-:S02]  /*4c00*/  P2R R41, PR, RZ, 0x2 ;  /* 0x00000002ff297803 */ /* 0x000fc40000000000 */
[----:B------:R-:W-:Y:S02]  /*4c10*/  SEL R37, R37, 0x5, P6 ;  /* 0x0000000525257807 */ /* 0x000fe40003000000 */
[----:B------:R-:W-:Y:S02]  /*4c20*/  ISETP.NE.AND P1, PT, R136, RZ, PT ;  /* 0x000000ff8800720c */ /* 0x000fe40003f25270 */
[----:B------:R-:W-:Y:S02]  /*4c30*/  ISETP.NE.AND P6, PT, R65, RZ, PT ;  /* 0x000000ff4100720c */ /* 0x000fe40003fc5270 */
[----:B------:R-:W-:Y:S02]  /*4c40*/  P2R R40, PR, RZ, 0x2 ;  /* 0x00000002ff287803 */ /* 0x000fe40000000000 */
[----:B------:R-:W-:Y:S02]  /*4c50*/  SEL R36, R36, 0x5, P6 ;  /* 0x0000000524247807 */ /* 0x000fe40003000000 */
[----:B------:R-:W-:-:S02]  /*4c60*/  ISETP.NE.AND P1, PT, R103, RZ, PT ;  /* 0x000000ff6700720c */ /* 0x000fc40003f25270 */
[----:B------:R-:W-:Y:S02]  /*4c70*/  ISETP.NE.AND P6, PT, R66, RZ, PT ;  /* 0x000000ff4200720c */ /* 0x000fe40003fc5270 */
[----:B------:R-:W-:Y:S02]  /*4c80*/  P2R R38, PR, RZ, 0x2 ;  /* 0x00000002ff267803 */ /* 0x000fe40000000000 */
[----:B------:R-:W-:Y:S02]  /*4c90*/  SEL R35, R35, 0x5, P6 ;  /* 0x0000000523237807 */ /* 0x000fe40003000000 */
[----:B------:R-:W-:Y:S02]  /*4ca0*/  ISETP.NE.AND P1, PT, R126, RZ, PT ;  /* 0x000000ff7e00720c */ /* 0x000fe40003f25270 */
        /* <DEDUP_REMOVED lines=35> */
[----:B------:R-:W-:Y:S02]  /*4ee0*/  ISETP.NE.AND P6, PT, R76, RZ, PT ;  /* 0x000000ff4c00720c */ /* 0x000fe40003fc5270 */
[----:B------:R-:W-:Y:S02]  /*4ef0*/  SEL R27, R27, 0x7, P1 ;  /* 0x000000071b1b7807 */ /* 0x000fe40000800000 */
[----:B------:R-:W-:Y:S02]  /*4f00*/  SEL R25, R25, 0x6, P5 ;  /* 0x0000000619197807 */ /* 0x000fe40002800000 */
[----:B------:R-:W-:Y:S02]  /*4f10*/  ISETP.NE.AND P1, PT, R51, RZ, PT ;  /* 0x000000ff3300720c */ /* 0x000fe40003f25270 */
[----:B------:R-:W-:-:S02]  /*4f20*/  SEL R23, R23, 0x6, P6 ;  /* 0x0000000617177807 */ /* 0x000fc40003000000 */
[----:B------:R-:W-:Y:S02]  /*4f30*/  ISETP.NE.AND P6, PT, R157, RZ, PT ;  /* 0x000000ff9d00720c */ /* 0x000fe40003fc5270 */
[----:B------:R-:W-:Y:S02]  /*4f40*/  SEL R25, R25, 0x7, P1 ;  /* 0x0000000719197807 */ /* 0x000fe40000800000 */
[----:B------:R-:W-:Y:S02]  /*4f50*/  ISETP.NE.AND P1, PT, R52, RZ, PT ;  /* 0x000000ff3400720c */ /* 0x000fe40003f25270 */
[----:B------:R-:W-:Y:S02]  /*4f60*/  P2R R63, PR, RZ, 0x40 ;  /* 0x00000040ff3f7803 */ /* 0x000fe40000000000 */
[----:B------:R-:W-:Y:S02]  /*4f70*/  ISETP.NE.AND P6, PT, R154, RZ, PT ;  /* 0x000000ff9a00720c */ /* 0x000fe40003fc5270 */
[----:B------:R-:W-:-:S02]  /*4f80*/  SEL R23, R23, 0x7, P1 ;  /* 0x0000000717177807 */ /* 0x000fc40000800000 */
[----:B------:R-:W-:Y:S02]  /*4f90*/  ISETP.NE.AND P1, PT, R53, RZ, PT ;  /* 0x000000ff3500720c */ /* 0x000fe40003f25270 */
[----:B------:R-:W-:Y:S02]  /*4fa0*/  ISETP.NE.AND P2, PT, R125, RZ, PT ;  /* 0x000000ff7d00720c */ /* 0x000fe40003f45270 */
[----:B------:R-:W-:Y:S02]  /*4fb0*/  P2R R62, PR, RZ, 0x40 ;  /* 0x00000040ff3e7803 */ /* 0x000fe40000000000 */
[----:B------:R-:W-:Y:S02]  /*4fc0*/  ISETP.NE.AND P6, PT, R152, RZ, PT ;  /* 0x000000ff9800720c */ /* 0x000fe40003fc5270 */
[----:B------:R-:W-:Y:S02]  /*4fd0*/  SEL R33, R33, 0x7, P1 ;  /* 0x0000000721217807 */ /* 0x000fe40000800000 */
[----:B------:R-:W-:-:S02]  /*4fe0*/  SEL R32, R32, 0x6, P2 ;  /* 0x0000000620207807 */ /* 0x000fc40001000000 */
[----:B------:R-:W-:Y:S02]  /*4ff0*/  ISETP.NE.AND P1, PT, R54, RZ, PT ;  /* 0x000000ff3600720c */ /* 0x000fe40003f25270 */
[----:B------:R-:W-:Y:S02]  /*5000*/  P2R R57, PR, RZ, 0x40 ;  /* 0x00000040ff397803 */ /* 0x000fe40000000000 */
[----:B------:R-:W-:Y:S02]  /*5010*/  ISETP.NE.AND P6, PT, R150, RZ, PT ;  /* 0x000000ff9600720c */ /* 0x000fe40003fc5270 */
[----:B------:R-:W-:Y:S02]  /*5020*/  SEL R35, R32, 0x7, P1 ;  /* 0x0000000720237807 */ /* 0x000fe40000800000 */
[----:B------:R-:W-:Y:S02]  /*5030*/  ISETP.NE.AND P1, PT, R55, RZ, PT ;  /* 0x000000ff3700720c */ /* 0x000fe40003f25270 */
[----:B------:R-:W-:-:S02]  /*5040*/  P2R R56, PR, RZ, 0x40 ;  /* 0x00000040ff387803 */ /* 0x000fc40000000000 */
[----:B------:R-:W-:Y:S02]  /*5050*/  ISETP.NE.AND P6, PT, R45, RZ, PT ;  /* 0x000000ff2d00720c */ /* 0x000fe40003fc5270 */
[----:B------:R-:W-:Y:S02]  /*5060*/  SEL R31, R31, 0x7, P1 ;  /* 0x000000071f1f7807 */ /* 0x000fe40000800000 */
[----:B------:R-:W-:Y:S02]  /*5070*/  ISETP.NE.AND P1, PT, R147, RZ, PT ;  /* 0x000000ff9300720c */ /* 0x000fe40003f25270 */
[----:B------:R-:W-:Y:S02]  /*5080*/  P2R R45, PR, RZ, 0x40 ;  /* 0x00000040ff2d7803 */ /* 0x000fe40000000000 */
[----:B------:R-:W-:Y:S02]  /*5090*/  ISETP.NE.AND P6, PT, R149, RZ, PT ;  /* 0x000000ff9500720c */ /* 0x000fe40003fc5270 */
[----:B------:R-:W-:-:S02]  /*50a0*/  SEL R41, R36, 0x7, P1 ;  /* 0x0000000724297807 */ /* 0x000fc40000800000 */
[----:B------:R-:W-:Y:S02]  /*50b0*/  ISETP.NE.AND P1, PT, R159, RZ, PT ;  /* 0x000000ff9f00720c */ /* 0x000fe40003f25270 */
[----:B------:R-:W-:Y:S02]  /*50c0*/  SEL R42, R38, 0x7, P6 ;  /* 0x00000007262a7807 */ /* 0x000fe40003000000 */
[----:B------:R-:W-:Y:S02]  /*50d0*/  SEL R38, R33, 0x8, P1 ;  /* 0x0000000821267807 */ /* 0x000fe40000800000 */
[----:B------:R-:W1:Y:S01]  /*50e0*/  S2R R33, SR_TID.X ;  /* 0x0000000000217919 */ /* 0x000e620000002100 */
[----:B------:R-:W-:Y:S01]  /*50f0*/  ISETP.NE.AND P6, PT, R45, RZ, PT ;  /* 0x000000ff2d00720c */ /* 0x000fe20003fc5270 */
[----:B------:R-:W2:Y:S03]  /*5100*/  S2UR UR5, SR_CgaCtaId ;  /* 0x00000000000579c3 */ /* 0x000ea60000008800 */
[----:B------:R-:W-:-:S02]  /*5110*/  SEL R44, R34, 0x7, P6 ;  /* 0x00000007222c7807 */ /* 0x000fc40003000000 */
[----:B------:R-:W-:Y:S02]  /*5120*/  ISETP.NE.AND P6, PT, R56, RZ, PT ;  /* 0x000000ff3800720c */ /* 0x000fe40003fc5270 */
[----:B------:R-:W-:Y:S02]  /*5130*/  ISETP.NE.AND P0, PT, R123, RZ, PT ;  /* 0x000000ff7b00720c */ /* 0x000fe40003f05270 */
[----:B------:R-:W-:Y:S02]  /*5140*/  SEL R32, R21, 0x8, P6 ;  /* 0x0000000815207807 */ /* 0x000fe40003000000 */
[----:B------:R-:W-:Y:S02]  /*5150*/  ISETP.NE.AND P6, PT, R57, RZ, PT ;  /* 0x000000ff3900720c */ /* 0x000fe40003fc5270 */
[----:B------:R-:W-:Y:S02]  /*5160*/  SEL R30, R30, 0x6, P0 ;  /* 0x000000061e1e7807 */ /* 0x000fe40000000000 */
[----:B------:R-:W-:-:S02]  /*5170*/  ISETP.NE.AND P2, PT, R130, RZ, PT ;  /* 0x000000ff8200720c */ /* 0x000fc40003f45270 */
[----:B------:R-:W-:Y:S02]  /*5180*/  SEL R21, R13, 0x8, P6 ;  /* 0x000000080d157807 */ /* 0x000fe40003000000 */
[----:B------:R-:W-:Y:S02]  /*5190*/  ISETP.NE.AND P6, PT, R62, RZ, PT ;  /* 0x000000ff3e00720c */ /* 0x000fe40003fc5270 */
[----:B------:R-:W-:Y:S02]  /*51a0*/  SEL R37, R30, 0x7, P2 ;  /* 0x000000071e257807 */ /* 0x000fe40001000000 */
[----:B------:R-:W-:Y:S02]  /*51b0*/  SEL R30, R3, 0x8, P6 ;  /* 0x00000008031e7807 */ /* 0x000fe40003000000 */
[----:B------:R-:W-:Y:S02]  /*51c0*/  ISETP.NE.AND P6, PT, R63, RZ, PT ;  /* 0x000000ff3f00720c */ /* 0x000fe40003fc5270 */
[----:B------:R-:W-:-:S02]  /*51d0*/  ISETP.NE.AND P3, PT, R164, RZ, PT ;  /* 0x000000ffa400720c */ /* 0x000fc40003f65270 */
[----:B------:R-:W-:Y:S01]  /*51e0*/  SEL R13, R2, 0x8, P6 ;  /* 0x00000008020d7807 */ /* 0x000fe20003000000 */
[----:B-1----:R-:W-:Y:S01]  /*51f0*/  IMAD.SHL.U32 R2, R33, 0x100, RZ ;  /* 0x0000010021027824 */ /* 0x002fe200078e00ff */
[----:B------:R-:W-:Y:S01]  /*5200*/  SEL R34, R25, 0x8, P3 ;  /* 0x0000000819227807 */ /* 0x000fe20001800000 */
[----:B------:R-:W-:Y:S01]  /*5210*/  UMOV UR4, 0x400 ;  /* 0x0000040000047882 */ /* 0x000fe20000000000 */
[----:B------:R-:W-:Y:S01]  /*5220*/  SHF.R.U32.HI R25, RZ, 0x4, R33 ;  /* 0x00000004ff197819 */ /* 0x000fe20000011621 */
[----:B--2---:R-:W-:Y:S01]  /*5230*/  UPRMT UR4, UR5, 0x654, UR4 ;  /* 0x0000065405047896 */ /* 0x004fe20008000004 */
[----:B------:R-:W-:Y:S02]  /*5240*/  LOP3.LUT R2, R2, 0xf00, RZ, 0xc0, !PT ;  /* 0x00000f0002027812 */ /* 0x000fe400078ec0ff */
[----:B------:R-:W-:-:S03]  /*5250*/  SGXT.U32 R25, R25, 0x4 ;  /* 0x000000041919781a */ /* 0x000fc60000000000 */
[C---:B------:R-:W-:Y:S01]  /*5260*/  VIADD R46, R2.reuse, UR4 ;  /* 0x00000004022e7c36 */ /* 0x040fe20008000000 */
[----:B------:R-:W-:Y:S02]  /*5270*/  LOP3.LUT R25, R2, R25, RZ, 0xfc, !PT ;  /* 0x0000001902197212 */ /* 0x000fe400078efcff */
[----:B------:R-:W-:-:S03]  /*5280*/  ISETP.NE.AND P5, PT, R160, RZ, PT ;  /* 0x000000ffa000720c */ /* 0x000fc60003fa5270 */
[----:B------:R-:W-:Y:S01]  /*5290*/  IMAD R25, R25, 0x4, R46 ;  /* 0x0000000419197824 */ /* 0x000fe200078e022e */
[----:B------:R-:W-:Y:S01]  /*52a0*/  SEL R36, R29, 0x8, P5 ;  /* 0x000000081d247807 */ /* 0x000fe20002800000 */
[----:B------:R-:W-:-:S03]  /*52b0*/  IMAD.SHL.U32 R29, R33, 0x4, RZ ;  /* 0x00000004211d7824 */ /* 0x000fc600078e00ff */
[----:B------:R-:W-:Y:S04]  /*52c0*/  STS [R25], R14 ;  /* 0x0000000e19007388 */ /* 0x000fe80000000800 */
[----:B------:R-:W-:Y:S04]  /*52d0*/  STS [R25+0x50], R15 ;  /* 0x0000500f19007388 */ /* 0x000fe80000000800 */
        /* <DEDUP_REMOVED lines=11> */
[----:B------:R1:W-:Y:S04]  /*5390*/  STS [R25+0x410], R9 ;  /* 0x0004100919007388 */ /* 0x0003e80000000800 */
[----:B------:R-:W-:Y:S04]  /*53a0*/  STS [R25+0x460], R10 ;  /* 0x0004600a19007388 */ /* 0x000fe80000000800 */
[----:B------:R2:W-:Y:S01]  /*53b0*/  STS [R25+0x4b0], R11 ;  /* 0x0004b00b19007388 */ /* 0x0005e20000000800 */
[----:B------:R-:W-:Y:S01]  /*53c0*/  ISETP.NE.AND P0, PT, R165, RZ, PT ;  /* 0x000000ffa500720c */ /* 0x000fe20003f05270 */
[----:B------:R-:W-:Y:S01]  /*53d0*/  IMAD.SHL.U32 R3, R5, 0x4, RZ ;  /* 0x0000000405037824 */ /* 0x000fe200078e00ff */
[----:B------:R-:W-:Y:S01]  /*53e0*/  LOP3.LUT R2, R29, 0x3fc, RZ, 0xc0, !PT ;  /* 0x000003fc1d027812 */ /* 0x000fe200078ec0ff */
[----:B-1----:R-:W1:Y:S01]  /*53f0*/  LDC.64 R8, c[0x0][0x218] ;  /* 0x00008600ff087b82 */ /* 0x002e620000000a00 */
[----:B------:R-:W-:-:S02]  /*5400*/  SEL R23, R23, 0x8, P0 ;  /* 0x0000000817177807 */ /* 0x000fc40000000000 */
[----:B------:R-:W-:Y:S02]  /*5410*/  ISETP.NE.AND P0, PT, R39, RZ, PT ;  /* 0x000000ff2700720c */ /* 0x000fe40003f05270 */
[----:B------:R-:W-:Y:S02]  /*5420*/  LOP3.LUT R3, R6, 0xc, R3, 0xf8, !PT ;  /* 0x0000000c06037812 */ /* 0x000fe400078ef803 */
[C---:B------:R-:W-:Y:S02]  /*5430*/  LOP3.LUT R29, R2.reuse, 0x400, RZ, 0xfc, !PT ;  /* 0x00000400021d7812 */ /* 0x040fe400078efcff */
[C---:B------:R-:W-:Y:S02]  /*5440*/  LOP3.LUT R39, R2.reuse, 0x800, RZ, 0xfc, !PT ;  /* 0x0000080002277812 */ /* 0x040fe400078efcff */
[----:B------:R-:W-:Y:S02]  /*5450*/  LOP3.LUT R6, R33, 0xfc, RZ, 0xc0, !PT ;  /* 0x000000fc21067812 */ /* 0x000fe400078ec0ff */
[----:B------:R-:W-:-:S02]  /*5460*/  LOP3.LUT R45, R2, 0xc00, RZ, 0xfc, !PT ;  /* 0x00000c00022d7812 */ /* 0x000fc400078efcff */
[----:B------:R-:W-:Y:S02]  /*5470*/  LOP3.LUT R33, R29, 0x7f0, RZ, 0xc0, !PT ;  /* 0x000007f01d217812 */ /* 0x000fe400078ec0ff */
[----:B------:R-:W-:Y:S02]  /*5480*/  LOP3.LUT R39, R39, 0xbf0, RZ, 0xc0, !PT ;  /* 0x00000bf027277812 */ /* 0x000fe400078ec0ff */
[----:B------:R-:W-:Y:S02]  /*5490*/  LEA R29, R6, UR4, 0x2 ;  /* 0x00000004061d7c11 */ /* 0x000fe4000f8e10ff */
[----:B------:R-:W-:Y:S01]  /*54a0*/  LOP3.LUT R45, R45, 0xff0, RZ, 0xc0, !PT ;  /* 0x00000ff02d2d7812 */ /* 0x000fe200078ec0ff */
[----:B------:R-:W-:Y:S01]  /*54b0*/  VIADD R33, R33, UR4 ;  /* 0x0000000421217c36 */ /* 0x000fe20008000000 */
[----:B------:R-:W-:Y:S01]  /*54c0*/  ISETP.NE.AND P4, PT, R162, RZ, PT ;  /* 0x000000ffa200720c */ /* 0x000fe20003f85270 */
[----:B------:R-:W-:Y:S02]  /*54d0*/  VIADD R39, R39, UR4 ;  /* 0x0000000427277c36 */ /* 0x000fe40008000000 */
[----:B------:R-:W-:-:S02]  /*54e0*/  IMAD R29, R2, 0x4, R29 ;  /* 0x00000004021d7824 */ /* 0x000fc400078e021d */
[----:B------:R-:W-:Y:S01]  /*54f0*/  VIADD R45, R45, UR4 ;  /* 0x000000042d2d7c36 */ /* 0x000fe20008000000 */
[----:B------:R-:W-:Y:S01]  /*5500*/  SEL R27, R27, 0x8, P4 ;  /* 0x000000081b1b7807 */ /* 0x000fe20002000000 */
[C---:B------:R-:W-:Y:S01]  /*5510*/  IMAD R33, R2.reuse, 0x4, R33 ;  /* 0x0000000402217824 */ /* 0x040fe200078e0221 */
[----:B------:R-:W-:Y:S01]  /*5520*/  BAR.SYNC.DEFER_BLOCKING 0x0 ;  /* 0x0000000000007b1d */ /* 0x000fe20000010000 */
[----:B------:R-:W-:Y:S01]  /*5530*/  ISETP.NE.AND P4, PT, R59, RZ, PT ;  /* 0x000000ff3b00720c */ /* 0x000fe20003f85270 */
[----:B------:R-:W-:Y:S01]  /*5540*/  IMAD R39, R2, 0x4, R39 ;  /* 0x0000000402277824 */ /* 0x000fe200078e0227 */
[----:B------:R-:W-:Y:S01]  /*5550*/  ISETP.NE.AND P3, PT, R58, RZ, PT ;  /* 0x000000ff3a00720c */ /* 0x000fe20003f65270 */
[----:B------:R-:W-:Y:S01]  /*5560*/  IMAD R45, R2, 0x4, R45 ;  /* 0x00000004022d7824 */ /* 0x000fe200078e022d */
[----:B------:R-:W-:Y:S01]  /*5570*/  ISETP.NE.AND P2, PT, R143, RZ, PT ;  /* 0x000000ff8f00720c */ /* 0x000fe20003f45270 */
[----:B------:R-:W-:Y:S01]  /*5580*/  IMAD R12, R0, 0x260, R7 ;  /* 0x00000260000c7824 */ /* 0x000fe200078e0207 */
[----:B------:R-:W-:Y:S01]  /*5590*/  SHF.R.U32.HI R5, RZ, 0x2, R5 ;  /* 0x00000002ff057819 */ /* 0x000fe20000011605 */
[----:B------:R-:W-:Y:S01]  /*55a0*/  ULDC.64 UR4, c[0x0][0x220] ;  /* 0x0000880000047ab9 */ /* 0x000fe20000000a00 */
[----:B------:R-:W3:Y:S04]  /*55b0*/  LDS.128 R56, [R29] ;  /* 0x000000001d387984 */ /* 0x000ee80000000c00 */
[----:B------:R-:W4:Y:S04]  /*55c0*/  LDS.128 R16, [R33+0x1000] ;  /* 0x0010000021107984 */ /* 0x000f280000000c00 */
[----:B------:R-:W5:Y:S04]  /*55d0*/  LDS.128 R48, [R39+0x2000] ;  /* 0x0020000027307984 */ /* 0x000f680000000c00 */
[----:B------:R-:W2:Y:S01]  /*55e0*/  LDS.128 R52, [R45+0x3000] ;  /* 0x003000002d347984 */ /* 0x000ea20000000c00 */
[----:B------:R-:W-:-:S02]  /*55f0*/  SEL R40, R40, 0x7, P2 ;  /* 0x0000000728287807 */ /* 0x000fc40001000000 */
[----:B------:R-:W-:Y:S02]  /*5600*/  SGXT.U32 R5, R5, 0x6 ;  /* 0x000000060505781a */ /* 0x000fe40000000000 */
[----:B------:R-:W-:Y:S02]  /*5610*/  ISETP.NE.AND P2, PT, R161, RZ, PT ;  /* 0x000000ffa100720c */ /* 0x000fe40003f45270 */
[----:B------:R-:W-:Y:S02]  /*5620*/  SHF.R.U32.HI R2, RZ, 0x2, R3 ;  /* 0x00000002ff027819 */ /* 0x000fe40000011603 */
[----:B------:R-:W-:Y:S02]  /*5630*/  PRMT R5, R5, 0x6540, R4 ;  /* 0x0000654005057816 */ /* 0x000fe40000000004 */
[----:B------:R-:W-:Y:S01]  /*5640*/  SEL R35, R35, 0x8, P2 ;  /* 0x0000000823237807 */ /* 0x000fe20001000000 */
[----:B------:R-:W-:Y:S01]  /*5650*/  IMAD R6, R2, 0x1080, RZ ;  /* 0x0000108002067824 */ /* 0x000fe200078e02ff */
[----:B------:R-:W-:-:S02]  /*5660*/  ISETP.NE.AND P2, PT, R156, RZ, PT ;  /* 0x000000ff9c00720c */ /* 0x000fc40003f45270 */
[----:B------:R-:W-:Y:S02]  /*5670*/  ISETP.GE.AND P1, PT, R3, 0x10, PT ;  /* 0x000000100300780c */ /* 0x000fe40003f26270 */
[C---:B------:R-:W-:Y:S02]  /*5680*/  LOP3.LUT R0, R5.reuse, 0x40, RZ, 0xfc, !PT ;  /* 0x0000004005007812 */ /* 0x040fe400078efcff */
[C---:B------:R-:W-:Y:S02]  /*5690*/  LOP3.LUT R2, R5.reuse, 0x80, RZ, 0xfc, !PT ;  /* 0x0000008005027812 */ /* 0x040fe400078efcff */
[----:B------:R-:W-:Y:S02]  /*56a0*/  LOP3.LUT R3, R5, 0xc0, RZ, 0xfc, !PT ;  /* 0x000000c005037812 */ /* 0x000fe400078efcff */
[----:B------:R-:W-:Y:S02]  /*56b0*/  ISETP.NE.AND P6, PT, R61, RZ, PT ;  /* 0x000000ff3d00720c */ /* 0x000fe40003fc5270 */
[----:B------:R-:W-:-:S02]  /*56c0*/  ISETP.NE.AND P5, PT, R60, RZ, PT ;  /* 0x000000ff3c00720c */ /* 0x000fc40003fa5270 */
[----:B------:R-:W-:Y:S02]  /*56d0*/  SEL R4, R31, 0x8, P2 ;  /* 0x000000081f047807 */ /* 0x000fe40001000000 */
[----:B------:R-:W-:Y:S02]  /*56e0*/  ISETP.LT.AND P2, PT, R5, 0x260, !P1 ;  /* 0x000002600500780c */ /* 0x000fe40004f41270 */
[----:B------:R-:W-:Y:S02]  /*56f0*/  SEL R40, R40, 0x8, P3 ;  /* 0x0000000828287807 */ /* 0x000fe40001800000 */
[----:B------:R-:W-:Y:S01]  /*5700*/  SEL R41, R41, 0x8, P4 ;  /* 0x0000000829297807 */ /* 0x000fe20002000000 */
[----:B------:R-:W-:Y:S01]  /*5710*/  IMAD R15, R3, 0x4, R6 ;  /* 0x00000004030f7824 */ /* 0x000fe200078e0206 */
[----:B------:R-:W-:Y:S02]  /*5720*/  ISETP.LT.AND P3, PT, R0, 0x260, !P1 ;  /* 0x000002600000780c */ /* 0x000fe40004f61270 */
[----:B------:R-:W-:-:S02]  /*5730*/  ISETP.LT.AND P4, PT, R2, 0x260, !P1 ;  /* 0x000002600200780c */ /* 0x000fc40004f81270 */
[----:B------:R-:W-:Y:S01]  /*5740*/  ISETP.LT.AND P1, PT, R3, 0x260, !P1 ;  /* 0x000002600300780c */ /* 0x000fe20004f21270 */
[--C-:B------:R-:W-:Y:S01]  /*5750*/  IMAD R5, R5, 0x4, R6.reuse ;  /* 0x0000000405057824 */ /* 0x100fe200078e0206 */
[----:B------:R-:W-:Y:S02]  /*5760*/  SEL R3, R42, 0x8, P5 ;  /* 0x000000082a037807 */ /* 0x000fe40002800000 */
[----:B------:R-:W-:Y:S02]  /*5770*/  SEL R44, R44, 0x8, P6 ;  /* 0x000000082c2c7807 */ /* 0x000fe40003000000 */
[----:B------:R-:W-:Y:S01]  /*5780*/  SEL R37, R37, 0x8, P0 ;  /* 0x0000000825257807 */ /* 0x000fe20000000000 */
[--C-:B------:R-:W-:Y:S01]  /*5790*/  IMAD R7, R0, 0x4, R6.reuse ;  /* 0x0000000400077824 */ /* 0x100fe200078e0206 */
[----:B------:R-:W-:Y:S01]  /*57a0*/  ISETP.NE.AND P0, PT, R43, RZ, PT ;  /* 0x000000ff2b00720c */ /* 0x000fe20003f05270 */
[----:B--2---:R-:W-:Y:S01]  /*57b0*/  IMAD R11, R2, 0x4, R6 ;  /* 0x00000004020b7824 */ /* 0x004fe200078e0206 */
[----:B------:R-:W-:Y:S01]  /*57c0*/  PRMT R44, R3, 0x3340, R44 ;  /* 0x00003340032c7816 */ /* 0x000fe2000000002c */
[----:B-1----:R-:W-:Y:S01]  /*57d0*/  IMAD.WIDE R2, R5, 0x4, R8 ;  /* 0x0000000405027825 */ /* 0x002fe200078e0208 */
[----:B------:R-:W-:-:S03]  /*57e0*/  PRMT R37, R4, 0x3340, R37 ;  /* 0x0000334004257816 */ /* 0x000fc60000000025 */
[--C-:B------:R-:W-:Y:S01]  /*57f0*/  IMAD.WIDE R4, R7, 0x4, R8.reuse ;  /* 0x0000000407047825 */ /* 0x100fe200078e0208 */
[----:B---3--:R1:W-:Y:S01]  /*5800*/  @P2 STG.E.128 desc[UR6][R2.64], R56 ;  /* 0x0000003802002986 */ /* 0x0083e2000c101d06 */
[----:B------:R-:W-:Y:S02]  /*5810*/  IADD3 R10, P2, R12, UR4, RZ ;  /* 0x000000040c0a7c10 */ /* 0x000fe4000ff5e0ff */
[--C-:B------:R-:W-:Y:S01]  /*5820*/  IMAD.WIDE R6, R11, 0x4, R8.reuse ;  /* 0x000000040b067825 */ /* 0x100fe200078e0208 */
[----:B----4-:R1:W-:Y:S03]  /*5830*/  @P3 STG.E.128 desc[UR6][R4.64], R16 ;  /* 0x0000001004003986 */ /* 0x0103e6000c101d06 */
[----:B------:R-:W-:Y:S01]  /*5840*/  IMAD.WIDE R8, R15, 0x4, R8 ;  /* 0x000000040f087825 */ /* 0x000fe200078e0208 */
[----:B------:R-:W-:Y:S01]  /*5850*/  PRMT R32, R32, 0x3340, R21 ;  /* 0x0000334020207816 */ /* 0x000fe20000000015 */
[----:B-----5:R1:W-:Y:S01]  /*5860*/  @P4 STG.E.128 desc[UR6][R6.64], R48 ;  /* 0x0000003006004986 */ /* 0x0203e2000c101d06 */
[----:B------:R-:W-:-:S02]  /*5870*/  PRMT R13, R30, 0x3340, R13 ;  /* 0x000033401e0d7816 */ /* 0x000fc4000000000d */
[----:B------:R-:W-:Y:S01]  /*5880*/  PRMT R36, R36, 0x3340, R27 ;  /* 0x0000334024247816 */ /* 0x000fe2000000001b */
[----:B0-----:R1:W-:Y:S01]  /*5890*/  @P1 STG.E.128 desc[UR6][R8.64], R52 ;  /* 0x0000003408001986 */ /* 0x0013e2000c101d06 */
[----:B------:R-:W-:Y:S02]  /*58a0*/  PRMT R23, R34, 0x3340, R23 ;  /* 0x0000334022177816 */ /* 0x000fe40000000017 */
[----:B------:R-:W-:Y:S02]  /*58b0*/  PRMT R38, R38, 0x3340, R35 ;  /* 0x0000334026267816 */ /* 0x000fe40000000023 */
[----:B------:R-:W-:Y:S02]  /*58c0*/  PRMT R41, R40, 0x3340, R41 ;  /* 0x0000334028297816 */ /* 0x000fe40000000029 */
[----:B------:R-:W-:Y:S02]  /*58d0*/  LEA.HI.X.SX32 R11, R12, UR5, 0x1, P2 ;  /* 0x000000050c0b7c11 */ /* 0x000fe400090f0eff */
[----:B------:R-:W-:-:S02]  /*58e0*/  PRMT R32, R32, 0x5410, R13 ;  /* 0x0000541020207816 */ /* 0x000fc4000000000d */
[----:B------:R-:W-:Y:S02]  /*58f0*/  PRMT R33, R36, 0x5410, R23 ;  /* 0x0000541024217816 */ /* 0x000fe40000000017 */
[----:B------:R-:W-:Y:S02]  /*5900*/  PRMT R34, R38, 0x5410, R37 ;  /* 0x0000541026227816 */ /* 0x000fe40000000025 */
[----:B------:R-:W-:Y:S01]  /*5910*/  PRMT R35, R41, 0x5410, R44 ;  /* 0x0000541029237816 */ /* 0x000fe2000000002c */
[----:B------:R-:W-:Y:S06]  /*5920*/  @!P0 EXIT ;  /* 0x000000000000894d */ /* 0x000fec0003800000 */
[----:B------:R-:W-:Y:S01]  /*5930*/  STG.E.128 desc[UR6][R10.64], R32 ;  /* 0x000000200a007986 */ /* 0x000fe2000c101d06 */
[----:B------:R-:W-:Y:S05]  /*5940*/  EXIT ;  /* 0x000000000000794d */ /* 0x000fea0003800000 */
.L_x_0:
[----:B------:R-:W-:-:S00]  /*5950*/  BRA `(.L_x_0) ;  /* 0xfffffffc00fc7947 */ /* 0x000fc0000383ffff */
[----:B------:R-:W-:-:S00]  /*5960*/  NOP ;  /* 0x0000000000007918 */ /* 0x000fc00000000000 */
        /* <DEDUP_REMOVED lines=9> */
.L_x_1:


//--------------------- .nv.shared.triton_poi_fused_max_pool2d_with_indices_57 --------------------------
	.section	.nv.shared.triton_poi_fused_max_pool2d_with_indices_57,"aw",@nobits
	.sectionflags	@""
	.align	16
	.zero		1024


//--------------------- .nv.constant0.triton_poi_fused_max_pool2d_with_indices_57 --------------------------
	.section	.nv.constant0.triton_poi_fused_max_pool2d_with_indices_57,"a",@progbits
	.sectionflags	@""
	.align	4
.nv.constant0.triton_poi_fused_max_pool2d_with_indices_57:
	.zero		560
